//
// Generated by NVIDIA NVVM Compiler
//
// Compiler Build ID: CL-36424714
// Cuda compilation tools, release 13.0, V13.0.88
// Based on NVVM 20.0.0
//

.version 9.0
.target sm_100
.address_size 64

	// .globl	_Z7add_twoiiiiPiS_S_S_S_S_S_

.visible .entry _Z7add_twoiiiiPiS_S_S_S_S_S_(
	.param .u32 _Z7add_twoiiiiPiS_S_S_S_S_S__param_0,
	.param .u32 _Z7add_twoiiiiPiS_S_S_S_S_S__param_1,
	.param .u32 _Z7add_twoiiiiPiS_S_S_S_S_S__param_2,
	.param .u32 _Z7add_twoiiiiPiS_S_S_S_S_S__param_3,
	.param .u64 .ptr .align 1 _Z7add_twoiiiiPiS_S_S_S_S_S__param_4,
	.param .u64 .ptr .align 1 _Z7add_twoiiiiPiS_S_S_S_S_S__param_5,
	.param .u64 .ptr .align 1 _Z7add_twoiiiiPiS_S_S_S_S_S__param_6,
	.param .u64 .ptr .align 1 _Z7add_twoiiiiPiS_S_S_S_S_S__param_7,
	.param .u64 .ptr .align 1 _Z7add_twoiiiiPiS_S_S_S_S_S__param_8,
	.param .u64 .ptr .align 1 _Z7add_twoiiiiPiS_S_S_S_S_S__param_9,
	.param .u64 .ptr .align 1 _Z7add_twoiiiiPiS_S_S_S_S_S__param_10
)
{
	.reg .b32 	%r<26>;
	.reg .b64 	%rd<17>;

	ld.param.u32 	%r1, [_Z7add_twoiiiiPiS_S_S_S_S_S__param_0];
	ld.param.u32 	%r2, [_Z7add_twoiiiiPiS_S_S_S_S_S__param_1];
	ld.param.u64 	%rd1, [_Z7add_twoiiiiPiS_S_S_S_S_S__param_5];
	ld.param.u64 	%rd2, [_Z7add_twoiiiiPiS_S_S_S_S_S__param_6];
	ld.param.u64 	%rd3, [_Z7add_twoiiiiPiS_S_S_S_S_S__param_8];
	ld.param.u64 	%rd4, [_Z7add_twoiiiiPiS_S_S_S_S_S__param_9];
	cvta.to.global.u64 	%rd5, %rd1;
	cvta.to.global.u64 	%rd6, %rd4;
	cvta.to.global.u64 	%rd7, %rd3;
	cvta.to.global.u64 	%rd8, %rd2;
	mov.u32 	%r3, %tid.x;
	mov.u32 	%r4, %ntid.x;
	mov.u32 	%r5, %ctaid.x;
	mad.lo.s32 	%r6, %r4, %r5, %r3;
	mul.wide.s32 	%rd9, %r6, 4;
	add.s64 	%rd10, %rd8, %rd9;
	ld.global.u32 	%r7, [%rd10];
	ld.global.u32 	%r8, [%rd7];
	ld.global.u32 	%r9, [%rd6];
	mad.lo.s32 	%r10, %r8, %r7, %r9;
	rem.u32 	%r11, %r10, %r1;
	rem.u32 	%r12, %r11, %r2;
	ld.global.u32 	%r13, [%rd7+4];
	ld.global.u32 	%r14, [%rd6+4];
	mad.lo.s32 	%r15, %r13, %r7, %r14;
	rem.u32 	%r16, %r15, %r1;
	rem.u32 	%r17, %r16, %r2;
	ld.global.u32 	%r18, [%rd7+8];
	ld.global.u32 	%r19, [%rd6+8];
	mad.lo.s32 	%r20, %r18, %r7, %r19;
	rem.u32 	%r21, %r20, %r1;
	rem.u32 	%r22, %r21, %r2;
	mul.wide.u32 	%rd11, %r12, 4;
	add.s64 	%rd12, %rd5, %rd11;
	atom.global.add.u32 	%r23, [%rd12], 1;
	mul.wide.u32 	%rd13, %r17, 4;
	add.s64 	%rd14, %rd5, %rd13;
	atom.global.add.u32 	%r24, [%rd14], 1;
	mul.wide.u32 	%rd15, %r22, 4;
	add.s64 	%rd16, %rd5, %rd15;
	atom.global.add.u32 	%r25, [%rd16], 1;
	ret;

}
	// .globl	_Z12fix_locationiiiiPiS_S_S_S_S_S_
.visible .entry _Z12fix_locationiiiiPiS_S_S_S_S_S_(
	.param .u32 _Z12fix_locationiiiiPiS_S_S_S_S_S__param_0,
	.param .u32 _Z12fix_locationiiiiPiS_S_S_S_S_S__param_1,
	.param .u32 _Z12fix_locationiiiiPiS_S_S_S_S_S__param_2,
	.param .u32 _Z12fix_locationiiiiPiS_S_S_S_S_S__param_3,
	.param .u64 .ptr .align 1 _Z12fix_locationiiiiPiS_S_S_S_S_S__param_4,
	.param .u64 .ptr .align 1 _Z12fix_locationiiiiPiS_S_S_S_S_S__param_5,
	.param .u64 .ptr .align 1 _Z12fix_locationiiiiPiS_S_S_S_S_S__param_6,
	.param .u64 .ptr .align 1 _Z12fix_locationiiiiPiS_S_S_S_S_S__param_7,
	.param .u64 .ptr .align 1 _Z12fix_locationiiiiPiS_S_S_S_S_S__param_8,
	.param .u64 .ptr .align 1 _Z12fix_locationiiiiPiS_S_S_S_S_S__param_9,
	.param .u64 .ptr .align 1 _Z12fix_locationiiiiPiS_S_S_S_S_S__param_10
)
{
	.reg .pred 	%p<4>;
	.reg .b32 	%r<29>;
	.reg .b64 	%rd<20>;

	ld.param.u32 	%r3, [_Z12fix_locationiiiiPiS_S_S_S_S_S__param_0];
	ld.param.u32 	%r4, [_Z12fix_locationiiiiPiS_S_S_S_S_S__param_1];
	ld.param.u64 	%rd3, [_Z12fix_locationiiiiPiS_S_S_S_S_S__param_5];
	ld.param.u64 	%rd4, [_Z12fix_locationiiiiPiS_S_S_S_S_S__param_6];
	ld.param.u64 	%rd5, [_Z12fix_locationiiiiPiS_S_S_S_S_S__param_7];
	ld.param.u64 	%rd6, [_Z12fix_locationiiiiPiS_S_S_S_S_S__param_8];
	ld.param.u64 	%rd7, [_Z12fix_locationiiiiPiS_S_S_S_S_S__param_9];
	cvta.to.global.u64 	%rd8, %rd5;
	cvta.to.global.u64 	%rd1, %rd3;
	cvta.to.global.u64 	%rd9, %rd7;
	cvta.to.global.u64 	%rd10, %rd6;
	cvta.to.global.u64 	%rd11, %rd4;
	mov.u32 	%r5, %tid.x;
	mov.u32 	%r6, %ntid.x;
	mov.u32 	%r7, %ctaid.x;
	mad.lo.s32 	%r8, %r6, %r7, %r5;
	mul.wide.s32 	%rd12, %r8, 4;
	add.s64 	%rd13, %rd11, %rd12;
	ld.global.u32 	%r9, [%rd13];
	ld.global.u32 	%r10, [%rd10];
	ld.global.u32 	%r11, [%rd9];
	mad.lo.s32 	%r12, %r10, %r9, %r11;
	rem.u32 	%r13, %r12, %r3;
	rem.u32 	%r14, %r13, %r4;
	ld.global.u32 	%r15, [%rd10+4];
	ld.global.u32 	%r16, [%rd9+4];
	mad.lo.s32 	%r17, %r15, %r9, %r16;
	rem.u32 	%r18, %r17, %r3;
	rem.u32 	%r1, %r18, %r4;
	ld.global.u32 	%r19, [%rd10+8];
	ld.global.u32 	%r20, [%rd9+8];
	mad.lo.s32 	%r21, %r19, %r9, %r20;
	rem.u32 	%r22, %r21, %r3;
	rem.u32 	%r2, %r22, %r4;
	mul.wide.u32 	%rd14, %r14, 4;
	add.s64 	%rd15, %rd1, %rd14;
	ld.global.u32 	%r23, [%rd15];
	setp.ne.s32 	%p1, %r23, 1;
	add.s64 	%rd2, %rd8, %rd12;
	@%p1 bra 	$L__BB1_2;
	mov.b32 	%r24, 0;
	st.global.u32 	[%rd2], %r24;
$L__BB1_2:
	mul.wide.u32 	%rd16, %r1, 4;
	add.s64 	%rd17, %rd1, %rd16;
	ld.global.u32 	%r25, [%rd17];
	setp.ne.s32 	%p2, %r25, 1;
	@%p2 bra 	$L__BB1_4;
	mov.b32 	%r26, 1;
	st.global.u32 	[%rd2], %r26;
$L__BB1_4:
	mul.wide.u32 	%rd18, %r2, 4;
	add.s64 	%rd19, %rd1, %rd18;
	ld.global.u32 	%r27, [%rd19];
	setp.ne.s32 	%p3, %r27, 1;
	@%p3 bra 	$L__BB1_6;
	mov.b32 	%r28, 2;
	st.global.u32 	[%rd2], %r28;
$L__BB1_6:
	ret;

}
	// .globl	_Z5checkiiiiPiS_S_S_S_S_iS_
.visible .entry _Z5checkiiiiPiS_S_S_S_S_iS_(
	.param .u32 _Z5checkiiiiPiS_S_S_S_S_iS__param_0,
	.param .u32 _Z5checkiiiiPiS_S_S_S_S_iS__param_1,
	.param .u32 _Z5checkiiiiPiS_S_S_S_S_iS__param_2,
	.param .u32 _Z5checkiiiiPiS_S_S_S_S_iS__param_3,
	.param .u64 .ptr .align 1 _Z5checkiiiiPiS_S_S_S_S_iS__param_4,
	.param .u64 .ptr .align 1 _Z5checkiiiiPiS_S_S_S_S_iS__param_5,
	.param .u64 .ptr .align 1 _Z5checkiiiiPiS_S_S_S_S_iS__param_6,
	.param .u64 .ptr .align 1 _Z5checkiiiiPiS_S_S_S_S_iS__param_7,
	.param .u64 .ptr .align 1 _Z5checkiiiiPiS_S_S_S_S_iS__param_8,
	.param .u64 .ptr .align 1 _Z5checkiiiiPiS_S_S_S_S_iS__param_9,
	.param .u32 _Z5checkiiiiPiS_S_S_S_S_iS__param_10,
	.param .u64 .ptr .align 1 _Z5checkiiiiPiS_S_S_S_S_iS__param_11
)
{
	.reg .pred 	%p<2>;
	.reg .b32 	%r<16>;
	.reg .b64 	%rd<21>;

	ld.param.u32 	%r1, [_Z5checkiiiiPiS_S_S_S_S_iS__param_0];
	ld.param.u32 	%r2, [_Z5checkiiiiPiS_S_S_S_S_iS__param_1];
	ld.param.u64 	%rd2, [_Z5checkiiiiPiS_S_S_S_S_iS__param_4];
	ld.param.u64 	%rd3, [_Z5checkiiiiPiS_S_S_S_S_iS__param_5];
	ld.param.u64 	%rd4, [_Z5checkiiiiPiS_S_S_S_S_iS__param_6];
	ld.param.u64 	%rd5, [_Z5checkiiiiPiS_S_S_S_S_iS__param_7];
	ld.param.u64 	%rd6, [_Z5checkiiiiPiS_S_S_S_S_iS__param_8];
	ld.param.u64 	%rd1, [_Z5checkiiiiPiS_S_S_S_S_iS__param_11];
	cvta.to.global.u64 	%rd7, %rd2;
	cvta.to.global.u64 	%rd8, %rd6;
	cvta.to.global.u64 	%rd9, %rd5;
	cvta.to.global.u64 	%rd10, %rd3;
	cvta.to.global.u64 	%rd11, %rd4;
	mov.u32 	%r3, %tid.x;
	mov.u32 	%r4, %ntid.x;
	mov.u32 	%r5, %ctaid.x;
	mad.lo.s32 	%r6, %r4, %r5, %r3;
	mul.wide.s32 	%rd12, %r6, 4;
	add.s64 	%rd13, %rd11, %rd12;
	ld.global.u32 	%r7, [%rd13];
	add.s64 	%rd14, %rd10, %rd12;
	ld.global.u32 	%r8, [%rd14];
	mul.wide.s32 	%rd15, %r7, 4;
	add.s64 	%rd16, %rd9, %rd15;
	ld.global.u32 	%r9, [%rd16];
	add.s64 	%rd17, %rd8, %rd15;
	ld.global.u32 	%r10, [%rd17];
	mad.lo.s32 	%r11, %r9, %r8, %r10;
	rem.u32 	%r12, %r11, %r1;
	rem.u32 	%r13, %r12, %r2;
	mul.wide.u32 	%rd18, %r13, 4;
	add.s64 	%rd19, %rd7, %rd18;
	ld.global.u32 	%r14, [%rd19];
	setp.eq.s32 	%p1, %r14, %r8;
	@%p1 bra 	$L__BB2_2;
	cvta.to.global.u64 	%rd20, %rd1;
	mov.b32 	%r15, -1;
	st.global.u32 	[%rd20], %r15;
$L__BB2_2:
	ret;

}
	// .globl	_Z6insertiiiiPiS_S_S_S_S_i
.visible .entry _Z6insertiiiiPiS_S_S_S_S_i(
	.param .u32 _Z6insertiiiiPiS_S_S_S_S_i_param_0,
	.param .u32 _Z6insertiiiiPiS_S_S_S_S_i_param_1,
	.param .u32 _Z6insertiiiiPiS_S_S_S_S_i_param_2,
	.param .u32 _Z6insertiiiiPiS_S_S_S_S_i_param_3,
	.param .u64 .ptr .align 1 _Z6insertiiiiPiS_S_S_S_S_i_param_4,
	.param .u64 .ptr .align 1 _Z6insertiiiiPiS_S_S_S_S_i_param_5,
	.param .u64 .ptr .align 1 _Z6insertiiiiPiS_S_S_S_S_i_param_6,
	.param .u64 .ptr .align 1 _Z6insertiiiiPiS_S_S_S_S_i_param_7,
	.param .u64 .ptr .align 1 _Z6insertiiiiPiS_S_S_S_S_i_param_8,
	.param .u64 .ptr .align 1 _Z6insertiiiiPiS_S_S_S_S_i_param_9,
	.param .u32 _Z6insertiiiiPiS_S_S_S_S_i_param_10
)
{
	.reg .pred 	%p<3>;
	.reg .b32 	%r<24>;
	.reg .b64 	%rd<24>;

	ld.param.u32 	%r4, [_Z6insertiiiiPiS_S_S_S_S_i_param_0];
	ld.param.u32 	%r5, [_Z6insertiiiiPiS_S_S_S_S_i_param_1];
	ld.param.u32 	%r7, [_Z6insertiiiiPiS_S_S_S_S_i_param_2];
	ld.param.u32 	%r6, [_Z6insertiiiiPiS_S_S_S_S_i_param_3];
	ld.param.u64 	%rd7, [_Z6insertiiiiPiS_S_S_S_S_i_param_4];
	ld.param.u64 	%rd5, [_Z6insertiiiiPiS_S_S_S_S_i_param_5];
	ld.param.u64 	%rd6, [_Z6insertiiiiPiS_S_S_S_S_i_param_6];
	ld.param.u64 	%rd8, [_Z6insertiiiiPiS_S_S_S_S_i_param_7];
	ld.param.u64 	%rd9, [_Z6insertiiiiPiS_S_S_S_S_i_param_8];
	cvta.to.global.u64 	%rd1, %rd7;
	cvta.to.global.u64 	%rd2, %rd9;
	cvta.to.global.u64 	%rd3, %rd8;
	mov.u32 	%r8, %tid.x;
	mov.u32 	%r9, %ntid.x;
	mov.u32 	%r10, %ctaid.x;
	mad.lo.s32 	%r1, %r9, %r10, %r8;
	setp.ge.s32 	%p1, %r1, %r7;
	@%p1 bra 	$L__BB3_3;
	cvta.to.global.u64 	%rd10, %rd6;
	cvta.to.global.u64 	%rd11, %rd5;
	mul.wide.s32 	%rd12, %r1, 4;
	add.s64 	%rd4, %rd10, %rd12;
	ld.global.u32 	%r2, [%rd4];
	add.s64 	%rd13, %rd11, %rd12;
	ld.global.u32 	%r3, [%rd13];
	mul.wide.s32 	%rd14, %r2, 4;
	add.s64 	%rd15, %rd3, %rd14;
	ld.global.u32 	%r11, [%rd15];
	add.s64 	%rd16, %rd2, %rd14;
	ld.global.u32 	%r12, [%rd16];
	mad.lo.s32 	%r13, %r11, %r3, %r12;
	rem.u32 	%r14, %r13, %r4;
	rem.u32 	%r15, %r14, %r5;
	mul.wide.u32 	%rd17, %r15, 4;
	add.s64 	%rd18, %rd1, %rd17;
	ld.global.u32 	%r16, [%rd18];
	setp.eq.s32 	%p2, %r16, %r3;
	@%p2 bra 	$L__BB3_3;
	add.s32 	%r17, %r2, 1;
	rem.s32 	%r18, %r17, %r6;
	st.global.u32 	[%rd4], %r18;
	mul.wide.s32 	%rd19, %r18, 4;
	add.s64 	%rd20, %rd3, %rd19;
	ld.global.u32 	%r19, [%rd20];
	add.s64 	%rd21, %rd2, %rd19;
	ld.global.u32 	%r20, [%rd21];
	mad.lo.s32 	%r21, %r19, %r3, %r20;
	rem.u32 	%r22, %r21, %r4;
	rem.u32 	%r23, %r22, %r5;
	mul.wide.u32 	%rd22, %r23, 4;
	add.s64 	%rd23, %rd1, %rd22;
	st.global.u32 	[%rd23], %r3;
$L__BB3_3:
	ret;

}
	// .globl	_Z4findiiiiPiS_S_S_S_S_
.visible .entry _Z4findiiiiPiS_S_S_S_S_(
	.param .u32 _Z4findiiiiPiS_S_S_S_S__param_0,
	.param .u32 _Z4findiiiiPiS_S_S_S_S__param_1,
	.param .u32 _Z4findiiiiPiS_S_S_S_S__param_2,
	.param .u32 _Z4findiiiiPiS_S_S_S_S__param_3,
	.param .u64 .ptr .align 1 _Z4findiiiiPiS_S_S_S_S__param_4,
	.param .u64 .ptr .align 1 _Z4findiiiiPiS_S_S_S_S__param_5,
	.param .u64 .ptr .align 1 _Z4findiiiiPiS_S_S_S_S__param_6,
	.param .u64 .ptr .align 1 _Z4findiiiiPiS_S_S_S_S__param_7,
	.param .u64 .ptr .align 1 _Z4findiiiiPiS_S_S_S_S__param_8,
	.param .u64 .ptr .align 1 _Z4findiiiiPiS_S_S_S_S__param_9
)
{
	.reg .pred 	%p<25>;
	.reg .b32 	%r<163>;
	.reg .b64 	%rd<62>;

	ld.param.u32 	%r26, [_Z4findiiiiPiS_S_S_S_S__param_0];
	ld.param.u32 	%r27, [_Z4findiiiiPiS_S_S_S_S__param_1];
	ld.param.u32 	%r28, [_Z4findiiiiPiS_S_S_S_S__param_3];
	ld.param.u64 	%rd12, [_Z4findiiiiPiS_S_S_S_S__param_4];
	ld.param.u64 	%rd10, [_Z4findiiiiPiS_S_S_S_S__param_5];
	ld.param.u64 	%rd13, [_Z4findiiiiPiS_S_S_S_S__param_6];
	ld.param.u64 	%rd14, [_Z4findiiiiPiS_S_S_S_S__param_7];
	ld.param.u64 	%rd11, [_Z4findiiiiPiS_S_S_S_S__param_9];
	cvta.to.global.u64 	%rd1, %rd12;
	cvta.to.global.u64 	%rd2, %rd14;
	cvta.to.global.u64 	%rd3, %rd13;
	mov.u32 	%r30, %tid.x;
	mov.u32 	%r31, %ntid.x;
	mov.u32 	%r32, %ctaid.x;
	mad.lo.s32 	%r1, %r31, %r32, %r30;
	setp.lt.s32 	%p1, %r28, 1;
	mov.b32 	%r162, 0;
	@%p1 bra 	$L__BB4_12;
	cvta.to.global.u64 	%rd15, %rd10;
	mul.wide.s32 	%rd16, %r1, 4;
	add.s64 	%rd17, %rd15, %rd16;
	ld.global.u32 	%r2, [%rd17];
	and.b32  	%r3, %r28, 7;
	setp.lt.u32 	%p2, %r28, 8;
	mov.b32 	%r157, 0;
	mov.u32 	%r162, %r157;
	@%p2 bra 	$L__BB4_4;
	and.b32  	%r157, %r28, 2147483640;
	neg.s32 	%r151, %r157;
	add.s64 	%rd61, %rd3, 16;
	add.s64 	%rd60, %rd2, 16;
	mov.b32 	%r162, 0;
$L__BB4_3:
	.pragma "nounroll";
	ld.global.u32 	%r36, [%rd61+-16];
	ld.global.u32 	%r37, [%rd60+-16];
	mad.lo.s32 	%r38, %r36, %r2, %r37;
	rem.u32 	%r39, %r38, %r26;
	rem.u32 	%r40, %r39, %r27;
	mul.wide.s32 	%rd18, %r40, 4;
	add.s64 	%rd19, %rd1, %rd18;
	ld.global.u32 	%r41, [%rd19];
	setp.eq.s32 	%p3, %r41, %r2;
	ld.global.u32 	%r43, [%rd61+-12];
	ld.global.u32 	%r44, [%rd60+-12];
	mad.lo.s32 	%r45, %r43, %r2, %r44;
	rem.u32 	%r46, %r45, %r26;
	rem.u32 	%r47, %r46, %r27;
	mul.wide.s32 	%rd20, %r47, 4;
	add.s64 	%rd21, %rd1, %rd20;
	ld.global.u32 	%r48, [%rd21];
	setp.eq.s32 	%p4, %r48, %r2;
	ld.global.u32 	%r50, [%rd61+-8];
	ld.global.u32 	%r51, [%rd60+-8];
	mad.lo.s32 	%r52, %r50, %r2, %r51;
	rem.u32 	%r53, %r52, %r26;
	rem.u32 	%r54, %r53, %r27;
	mul.wide.s32 	%rd22, %r54, 4;
	add.s64 	%rd23, %rd1, %rd22;
	ld.global.u32 	%r55, [%rd23];
	setp.eq.s32 	%p5, %r55, %r2;
	ld.global.u32 	%r57, [%rd61+-4];
	ld.global.u32 	%r58, [%rd60+-4];
	mad.lo.s32 	%r59, %r57, %r2, %r58;
	rem.u32 	%r60, %r59, %r26;
	rem.u32 	%r61, %r60, %r27;
	mul.wide.s32 	%rd24, %r61, 4;
	add.s64 	%rd25, %rd1, %rd24;
	ld.global.u32 	%r62, [%rd25];
	setp.eq.s32 	%p6, %r62, %r2;
	ld.global.u32 	%r64, [%rd61];
	ld.global.u32 	%r65, [%rd60];
	mad.lo.s32 	%r66, %r64, %r2, %r65;
	rem.u32 	%r67, %r66, %r26;
	rem.u32 	%r68, %r67, %r27;
	mul.wide.s32 	%rd26, %r68, 4;
	add.s64 	%rd27, %rd1, %rd26;
	ld.global.u32 	%r69, [%rd27];
	setp.eq.s32 	%p7, %r69, %r2;
	ld.global.u32 	%r71, [%rd61+4];
	ld.global.u32 	%r72, [%rd60+4];
	mad.lo.s32 	%r73, %r71, %r2, %r72;
	rem.u32 	%r74, %r73, %r26;
	rem.u32 	%r75, %r74, %r27;
	mul.wide.s32 	%rd28, %r75, 4;
	add.s64 	%rd29, %rd1, %rd28;
	ld.global.u32 	%r76, [%rd29];
	setp.eq.s32 	%p8, %r76, %r2;
	ld.global.u32 	%r78, [%rd61+8];
	ld.global.u32 	%r79, [%rd60+8];
	mad.lo.s32 	%r80, %r78, %r2, %r79;
	rem.u32 	%r81, %r80, %r26;
	rem.u32 	%r82, %r81, %r27;
	mul.wide.s32 	%rd30, %r82, 4;
	add.s64 	%rd31, %rd1, %rd30;
	ld.global.u32 	%r83, [%rd31];
	setp.eq.s32 	%p9, %r83, %r2;
	ld.global.u32 	%r85, [%rd61+12];
	ld.global.u32 	%r86, [%rd60+12];
	mad.lo.s32 	%r87, %r85, %r2, %r86;
	rem.u32 	%r88, %r87, %r26;
	rem.u32 	%r89, %r88, %r27;
	mul.wide.s32 	%rd32, %r89, 4;
	add.s64 	%rd33, %rd1, %rd32;
	ld.global.u32 	%r90, [%rd33];
	setp.eq.s32 	%p10, %r90, %r2;
	selp.b32 	%r91, 1, %r162, %p3;
	selp.b32 	%r92, 1, %r91, %p4;
	selp.b32 	%r93, 1, %r92, %p5;
	selp.b32 	%r94, 1, %r93, %p6;
	selp.b32 	%r95, 1, %r94, %p7;
	selp.b32 	%r96, 1, %r95, %p8;
	selp.b32 	%r97, 1, %r96, %p9;
	selp.b32 	%r162, 1, %r97, %p10;
	add.s32 	%r151, %r151, 8;
	add.s64 	%rd61, %rd61, 32;
	add.s64 	%rd60, %rd60, 32;
	setp.ne.s32 	%p11, %r151, 0;
	@%p11 bra 	$L__BB4_3;
$L__BB4_4:
	setp.eq.s32 	%p12, %r3, 0;
	@%p12 bra 	$L__BB4_12;
	and.b32  	%r13, %r28, 3;
	setp.lt.u32 	%p13, %r3, 4;
	@%p13 bra 	$L__BB4_7;
	mul.wide.u32 	%rd34, %r157, 4;
	add.s64 	%rd35, %rd3, %rd34;
	ld.global.u32 	%r99, [%rd35];
	add.s64 	%rd36, %rd2, %rd34;
	ld.global.u32 	%r100, [%rd36];
	mad.lo.s32 	%r101, %r99, %r2, %r100;
	rem.u32 	%r102, %r101, %r26;
	rem.u32 	%r103, %r102, %r27;
	mul.wide.s32 	%rd37, %r103, 4;
	add.s64 	%rd38, %rd1, %rd37;
	ld.global.u32 	%r104, [%rd38];
	setp.eq.s32 	%p14, %r104, %r2;
	ld.global.u32 	%r106, [%rd35+4];
	ld.global.u32 	%r107, [%rd36+4];
	mad.lo.s32 	%r108, %r106, %r2, %r107;
	rem.u32 	%r109, %r108, %r26;
	rem.u32 	%r110, %r109, %r27;
	mul.wide.s32 	%rd39, %r110, 4;
	add.s64 	%rd40, %rd1, %rd39;
	ld.global.u32 	%r111, [%rd40];
	setp.eq.s32 	%p15, %r111, %r2;
	ld.global.u32 	%r113, [%rd35+8];
	ld.global.u32 	%r114, [%rd36+8];
	mad.lo.s32 	%r115, %r113, %r2, %r114;
	rem.u32 	%r116, %r115, %r26;
	rem.u32 	%r117, %r116, %r27;
	mul.wide.s32 	%rd41, %r117, 4;
	add.s64 	%rd42, %rd1, %rd41;
	ld.global.u32 	%r118, [%rd42];
	setp.eq.s32 	%p16, %r118, %r2;
	ld.global.u32 	%r120, [%rd35+12];
	ld.global.u32 	%r121, [%rd36+12];
	mad.lo.s32 	%r122, %r120, %r2, %r121;
	rem.u32 	%r123, %r122, %r26;
	rem.u32 	%r124, %r123, %r27;
	mul.wide.s32 	%rd43, %r124, 4;
	add.s64 	%rd44, %rd1, %rd43;
	ld.global.u32 	%r125, [%rd44];
	setp.eq.s32 	%p17, %r125, %r2;
	selp.b32 	%r126, 1, %r162, %p14;
	selp.b32 	%r127, 1, %r126, %p15;
	selp.b32 	%r128, 1, %r127, %p16;
	selp.b32 	%r162, 1, %r128, %p17;
	add.s32 	%r157, %r157, 4;
$L__BB4_7:
	setp.eq.s32 	%p18, %r13, 0;
	@%p18 bra 	$L__BB4_12;
	setp.eq.s32 	%p19, %r13, 1;
	@%p19 bra 	$L__BB4_10;
	mul.wide.u32 	%rd45, %r157, 4;
	add.s64 	%rd46, %rd3, %rd45;
	ld.global.u32 	%r130, [%rd46];
	add.s64 	%rd47, %rd2, %rd45;
	ld.global.u32 	%r131, [%rd47];
	mad.lo.s32 	%r132, %r130, %r2, %r131;
	rem.u32 	%r133, %r132, %r26;
	rem.u32 	%r134, %r133, %r27;
	mul.wide.s32 	%rd48, %r134, 4;
	add.s64 	%rd49, %rd1, %rd48;
	ld.global.u32 	%r135, [%rd49];
	setp.eq.s32 	%p20, %r135, %r2;
	ld.global.u32 	%r137, [%rd46+4];
	ld.global.u32 	%r138, [%rd47+4];
	mad.lo.s32 	%r139, %r137, %r2, %r138;
	rem.u32 	%r140, %r139, %r26;
	rem.u32 	%r141, %r140, %r27;
	mul.wide.s32 	%rd50, %r141, 4;
	add.s64 	%rd51, %rd1, %rd50;
	ld.global.u32 	%r142, [%rd51];
	setp.eq.s32 	%p21, %r142, %r2;
	selp.b32 	%r143, 1, %r162, %p20;
	selp.b32 	%r162, 1, %r143, %p21;
	add.s32 	%r157, %r157, 2;
$L__BB4_10:
	and.b32  	%r144, %r28, 1;
	setp.eq.b32 	%p22, %r144, 1;
	not.pred 	%p23, %p22;
	@%p23 bra 	$L__BB4_12;
	mul.wide.u32 	%rd52, %r157, 4;
	add.s64 	%rd53, %rd3, %rd52;
	ld.global.u32 	%r145, [%rd53];
	add.s64 	%rd54, %rd2, %rd52;
	ld.global.u32 	%r146, [%rd54];
	mad.lo.s32 	%r147, %r145, %r2, %r146;
	rem.u32 	%r148, %r147, %r26;
	rem.u32 	%r149, %r148, %r27;
	mul.wide.s32 	%rd55, %r149, 4;
	add.s64 	%rd56, %rd1, %rd55;
	ld.global.u32 	%r150, [%rd56];
	setp.eq.s32 	%p24, %r150, %r2;
	selp.b32 	%r162, 1, %r162, %p24;
$L__BB4_12:
	cvta.to.global.u64 	%rd57, %rd11;
	mul.wide.s32 	%rd58, %r1, 4;
	add.s64 	%rd59, %rd57, %rd58;
	st.global.u32 	[%rd59], %r162;
	ret;

}
	// .globl	_Z10delete_eleiiiiPiS_S_S_S_S_S_
.visible .entry _Z10delete_eleiiiiPiS_S_S_S_S_S_(
	.param .u32 _Z10delete_eleiiiiPiS_S_S_S_S_S__param_0,
	.param .u32 _Z10delete_eleiiiiPiS_S_S_S_S_S__param_1,
	.param .u32 _Z10delete_eleiiiiPiS_S_S_S_S_S__param_2,
	.param .u32 _Z10delete_eleiiiiPiS_S_S_S_S_S__param_3,
	.param .u64 .ptr .align 1 _Z10delete_eleiiiiPiS_S_S_S_S_S__param_4,
	.param .u64 .ptr .align 1 _Z10delete_eleiiiiPiS_S_S_S_S_S__param_5,
	.param .u64 .ptr .align 1 _Z10delete_eleiiiiPiS_S_S_S_S_S__param_6,
	.param .u64 .ptr .align 1 _Z10delete_eleiiiiPiS_S_S_S_S_S__param_7,
	.param .u64 .ptr .align 1 _Z10delete_eleiiiiPiS_S_S_S_S_S__param_8,
	.param .u64 .ptr .align 1 _Z10delete_eleiiiiPiS_S_S_S_S_S__param_9,
	.param .u64 .ptr .align 1 _Z10delete_eleiiiiPiS_S_S_S_S_S__param_10
)
{
	.reg .pred 	%p<9>;
	.reg .b32 	%r<59>;
	.reg .b64 	%rd<40>;

	ld.param.u32 	%r7, [_Z10delete_eleiiiiPiS_S_S_S_S_S__param_0];
	ld.param.u32 	%r8, [_Z10delete_eleiiiiPiS_S_S_S_S_S__param_1];
	ld.param.u32 	%r9, [_Z10delete_eleiiiiPiS_S_S_S_S_S__param_3];
	ld.param.u64 	%rd20, [_Z10delete_eleiiiiPiS_S_S_S_S_S__param_4];
	ld.param.u64 	%rd21, [_Z10delete_eleiiiiPiS_S_S_S_S_S__param_5];
	ld.param.u64 	%rd19, [_Z10delete_eleiiiiPiS_S_S_S_S_S__param_6];
	ld.param.u64 	%rd22, [_Z10delete_eleiiiiPiS_S_S_S_S_S__param_7];
	ld.param.u64 	%rd23, [_Z10delete_eleiiiiPiS_S_S_S_S_S__param_8];
	cvta.to.global.u64 	%rd1, %rd21;
	cvta.to.global.u64 	%rd2, %rd20;
	cvta.to.global.u64 	%rd3, %rd23;
	cvta.to.global.u64 	%rd4, %rd22;
	setp.lt.s32 	%p1, %r9, 1;
	@%p1 bra 	$L__BB5_12;
	cvta.to.global.u64 	%rd25, %rd19;
	mov.u32 	%r10, %ctaid.x;
	mov.u32 	%r11, %ntid.x;
	mov.u32 	%r12, %tid.x;
	mad.lo.s32 	%r13, %r11, %r10, %r12;
	mul.wide.s32 	%rd26, %r13, 4;
	add.s64 	%rd5, %rd25, %rd26;
	setp.eq.s32 	%p2, %r9, 1;
	mov.b64 	%rd39, 0;
	@%p2 bra 	$L__BB5_9;
	and.b32  	%r14, %r9, 2147483646;
	neg.s32 	%r57, %r14;
	add.s64 	%rd38, %rd3, 4;
	add.s64 	%rd37, %rd4, 4;
$L__BB5_3:
	ld.global.u32 	%r58, [%rd5];
	ld.global.u32 	%r15, [%rd37+-4];
	ld.global.u32 	%r16, [%rd38+-4];
	mad.lo.s32 	%r17, %r15, %r58, %r16;
	rem.u32 	%r18, %r17, %r7;
	rem.u32 	%r19, %r18, %r8;
	mul.wide.s32 	%rd27, %r19, 4;
	add.s64 	%rd10, %rd2, %rd27;
	ld.global.u32 	%r20, [%rd10];
	setp.ne.s32 	%p3, %r20, %r58;
	@%p3 bra 	$L__BB5_5;
	mov.b32 	%r21, 0;
	st.global.u32 	[%rd10], %r21;
	ld.global.u32 	%r22, [%rd5];
	ld.global.u32 	%r23, [%rd37+-4];
	ld.global.u32 	%r24, [%rd38+-4];
	mad.lo.s32 	%r25, %r23, %r22, %r24;
	rem.u32 	%r26, %r25, %r7;
	rem.u32 	%r27, %r26, %r8;
	mul.wide.s32 	%rd28, %r27, 4;
	add.s64 	%rd29, %rd1, %rd28;
	st.global.u32 	[%rd29], %r9;
	ld.global.u32 	%r58, [%rd5];
$L__BB5_5:
	ld.global.u32 	%r28, [%rd37];
	ld.global.u32 	%r29, [%rd38];
	mad.lo.s32 	%r30, %r28, %r58, %r29;
	rem.u32 	%r31, %r30, %r7;
	rem.u32 	%r32, %r31, %r8;
	mul.wide.s32 	%rd30, %r32, 4;
	add.s64 	%rd11, %rd2, %rd30;
	ld.global.u32 	%r33, [%rd11];
	setp.ne.s32 	%p4, %r33, %r58;
	@%p4 bra 	$L__BB5_7;
	mov.b32 	%r34, 0;
	st.global.u32 	[%rd11], %r34;
	ld.global.u32 	%r35, [%rd5];
	ld.global.u32 	%r36, [%rd37];
	ld.global.u32 	%r37, [%rd38];
	mad.lo.s32 	%r38, %r36, %r35, %r37;
	rem.u32 	%r39, %r38, %r7;
	rem.u32 	%r40, %r39, %r8;
	mul.wide.s32 	%rd31, %r40, 4;
	add.s64 	%rd32, %rd1, %rd31;
	st.global.u32 	[%rd32], %r9;
$L__BB5_7:
	add.s32 	%r57, %r57, 2;
	add.s64 	%rd38, %rd38, 8;
	add.s64 	%rd37, %rd37, 8;
	setp.ne.s32 	%p5, %r57, 0;
	@%p5 bra 	$L__BB5_3;
	cvt.u64.u32 	%rd39, %r14;
$L__BB5_9:
	and.b32  	%r42, %r9, 1;
	setp.eq.b32 	%p6, %r42, 1;
	not.pred 	%p7, %p6;
	@%p7 bra 	$L__BB5_12;
	ld.global.u32 	%r43, [%rd5];
	shl.b64 	%rd33, %rd39, 2;
	add.s64 	%rd16, %rd4, %rd33;
	ld.global.u32 	%r44, [%rd16];
	add.s64 	%rd17, %rd3, %rd33;
	ld.global.u32 	%r45, [%rd17];
	mad.lo.s32 	%r46, %r44, %r43, %r45;
	rem.u32 	%r47, %r46, %r7;
	rem.u32 	%r48, %r47, %r8;
	mul.wide.s32 	%rd34, %r48, 4;
	add.s64 	%rd18, %rd2, %rd34;
	ld.global.u32 	%r49, [%rd18];
	setp.ne.s32 	%p8, %r49, %r43;
	@%p8 bra 	$L__BB5_12;
	mov.b32 	%r50, 0;
	st.global.u32 	[%rd18], %r50;
	ld.global.u32 	%r51, [%rd5];
	ld.global.u32 	%r52, [%rd16];
	ld.global.u32 	%r53, [%rd17];
	mad.lo.s32 	%r54, %r52, %r51, %r53;
	rem.u32 	%r55, %r54, %r7;
	rem.u32 	%r56, %r55, %r8;
	mul.wide.s32 	%rd35, %r56, 4;
	add.s64 	%rd36, %rd1, %rd35;
	st.global.u32 	[%rd36], %r9;
$L__BB5_12:
	ret;

}


// ===== COMPILED SASS (sm_100) =====

	.target	sm_100

	.elftype	@"ET_EXEC"


//--------------------- .note.nv.tkinfo           --------------------------
	.section	.note.nv.tkinfo,"",@"SHT_NOTE"
	.sectionflags	@"SHF_NOTE_NV_TKINFO"
	.tkinfo
        /*0018*/ 	.word	0x00000002
        /*0030*/ 	.string	""
        /*0030*/ 	.string	"ptxas"
        /*0030*/ 	.string	"Cuda compilation tools, release 13.0, V13.0.88"
        /*0030*/ 	.string	"Build cuda_13.0.r13.0/compiler.36424714_0"
        /*0030*/ 	.string	"-arch sm_100 -m 64 "



//--------------------- .note.nv.cuinfo           --------------------------
	.section	.note.nv.cuinfo,"",@"SHT_NOTE"
	.sectionflags	@"SHF_NOTE_NV_CUINFO"
        /*0018*/ 	.short	0x0002
        /*001a*/ 	.short	0x0064
        /*001c*/ 	.short	0x0082
	.zero		2


//--------------------- .nv.info                  --------------------------
	.section	.nv.info,"",@"SHT_CUDA_INFO"
	.align	4


	//----- nvinfo : EIATTR_REGCOUNT
	.align		4
        /*0000*/ 	.byte	0x04, 0x2f
        /*0002*/ 	.short	(.L_1 - .L_0)
	.align		4
.L_0:
        /*0004*/ 	.word	index@(_Z7add_twoiiiiPiS_S_S_S_S_S_)
        /*0008*/ 	.word	0x00000014


	//----- nvinfo : EIATTR_FRAME_SIZE
	.align		4
.L_1:
        /*000c*/ 	.byte	0x04, 0x11
        /*000e*/ 	.short	(.L_3 - .L_2)
	.align		4
.L_2:
        /*0010*/ 	.word	index@(_Z7add_twoiiiiPiS_S_S_S_S_S_)
        /*0014*/ 	.word	0x00000000


	//----- nvinfo : EIATTR_REGCOUNT
	.align		4
.L_3:
        /*0018*/ 	.byte	0x04, 0x2f
        /*001a*/ 	.short	(.L_5 - .L_4)
	.align		4
.L_4:
        /*001c*/ 	.word	index@(_Z12fix_locationiiiiPiS_S_S_S_S_S_)
        /*0020*/ 	.word	0x00000015


	//----- nvinfo : EIATTR_FRAME_SIZE
	.align		4
.L_5:
        /*0024*/ 	.byte	0x04, 0x11
        /*0026*/ 	.short	(.L_7 - .L_6)
	.align		4
.L_6:
        /*0028*/ 	.word	index@(_Z12fix_locationiiiiPiS_S_S_S_S_S_)
        /*002c*/ 	.word	0x00000000


	//----- nvinfo : EIATTR_REGCOUNT
	.align		4
.L_7:
        /*0030*/ 	.byte	0x04, 0x2f
        /*0032*/ 	.short	(.L_9 - .L_8)
	.align		4
.L_8:
        /*0034*/ 	.word	index@(_Z5checkiiiiPiS_S_S_S_S_iS_)
        /*0038*/ 	.word	0x0000000f


	//----- nvinfo : EIATTR_FRAME_SIZE
	.align		4
.L_9:
        /*003c*/ 	.byte	0x04, 0x11
        /*003e*/ 	.short	(.L_11 - .L_10)
	.align		4
.L_10:
        /*0040*/ 	.word	index@(_Z5checkiiiiPiS_S_S_S_S_iS_)
        /*0044*/ 	.word	0x00000000


	//----- nvinfo : EIATTR_REGCOUNT
	.align		4
.L_11:
        /*0048*/ 	.byte	0x04, 0x2f
        /*004a*/ 	.short	(.L_13 - .L_12)
	.align		4
.L_12:
        /*004c*/ 	.word	index@(_Z6insertiiiiPiS_S_S_S_S_i)
        /*0050*/ 	.word	0x00000018


	//----- nvinfo : EIATTR_FRAME_SIZE
	.align		4
.L_13:
        /*0054*/ 	.byte	0x04, 0x11
        /*0056*/ 	.short	(.L_15 - .L_14)
	.align		4
.L_14:
        /*0058*/ 	.word	index@(_Z6insertiiiiPiS_S_S_S_S_i)
        /*005c*/ 	.word	0x00000000


	//----- nvinfo : EIATTR_REGCOUNT
	.align		4
.L_15:
        /*0060*/ 	.byte	0x04, 0x2f
        /*0062*/ 	.short	(.L_17 - .L_16)
	.align		4
.L_16:
        /*0064*/ 	.word	index@(_Z4findiiiiPiS_S_S_S_S_)
        /*0068*/ 	.word	0x00000020


	//----- nvinfo : EIATTR_FRAME_SIZE
	.align		4
.L_17:
        /*006c*/ 	.byte	0x04, 0x11
        /*006e*/ 	.short	(.L_19 - .L_18)
	.align		4
.L_18:
        /*0070*/ 	.word	index@(_Z4findiiiiPiS_S_S_S_S_)
        /*0074*/ 	.word	0x00000000


	//----- nvinfo : EIATTR_REGCOUNT
	.align		4
.L_19:
        /*0078*/ 	.byte	0x04, 0x2f
        /*007a*/ 	.short	(.L_21 - .L_20)
	.align		4
.L_20:
        /*007c*/ 	.word	index@(_Z10delete_eleiiiiPiS_S_S_S_S_S_)
        /*0080*/ 	.word	0x0000001c


	//----- nvinfo : EIATTR_FRAME_SIZE
	.align		4
.L_21:
        /*0084*/ 	.byte	0x04, 0x11
        /*0086*/ 	.short	(.L_23 - .L_22)
	.align		4
.L_22:
        /*0088*/ 	.word	index@(_Z10delete_eleiiiiPiS_S_S_S_S_S_)
        /*008c*/ 	.word	0x00000000


	//----- nvinfo : EIATTR_MIN_STACK_SIZE
	.align		4
.L_23:
        /*0090*/ 	.byte	0x04, 0x12
        /*0092*/ 	.short	(.L_25 - .L_24)
	.align		4
.L_24:
        /*0094*/ 	.word	index@(_Z10delete_eleiiiiPiS_S_S_S_S_S_)
        /*0098*/ 	.word	0x00000000


	//----- nvinfo : EIATTR_MIN_STACK_SIZE
	.align		4
.L_25:
        /*009c*/ 	.byte	0x04, 0x12
        /*009e*/ 	.short	(.L_27 - .L_26)
	.align		4
.L_26:
        /*00a0*/ 	.word	index@(_Z4findiiiiPiS_S_S_S_S_)
        /*00a4*/ 	.word	0x00000000


	//----- nvinfo : EIATTR_MIN_STACK_SIZE
	.align		4
.L_27:
        /*00a8*/ 	.byte	0x04, 0x12
        /*00aa*/ 	.short	(.L_29 - .L_28)
	.align		4
.L_28:
        /*00ac*/ 	.word	index@(_Z6insertiiiiPiS_S_S_S_S_i)
        /*00b0*/ 	.word	0x00000000


	//----- nvinfo : EIATTR_MIN_STACK_SIZE
	.align		4
.L_29:
        /*00b4*/ 	.byte	0x04, 0x12
        /*00b6*/ 	.short	(.L_31 - .L_30)
	.align		4
.L_30:
        /*00b8*/ 	.word	index@(_Z5checkiiiiPiS_S_S_S_S_iS_)
        /*00bc*/ 	.word	0x00000000


	//----- nvinfo : EIATTR_MIN_STACK_SIZE
	.align		4
.L_31:
        /*00c0*/ 	.byte	0x04, 0x12
        /*00c2*/ 	.short	(.L_33 - .L_32)
	.align		4
.L_32:
        /*00c4*/ 	.word	index@(_Z12fix_locationiiiiPiS_S_S_S_S_S_)
        /*00c8*/ 	.word	0x00000000


	//----- nvinfo : EIATTR_MIN_STACK_SIZE
	.align		4
.L_33:
        /*00cc*/ 	.byte	0x04, 0x12
        /*00ce*/ 	.short	(.L_35 - .L_34)
	.align		4
.L_34:
        /*00d0*/ 	.word	index@(_Z7add_twoiiiiPiS_S_S_S_S_S_)
        /*00d4*/ 	.word	0x00000000
.L_35:


//--------------------- .nv.compat                --------------------------
	.section	.nv.compat,"",@"SHT_CUDA_COMPAT_INFO"
	.align	4
        /*0000*/ 	.byte	0x02, 0x09, 0x00, 0x00, 0x02, 0x02, 0x01, 0x00, 0x02, 0x05, 0x05, 0x00, 0x03, 0x07, 0x01, 0x01
        /*0010*/ 	.byte	0x02, 0x03, 0x00, 0x00, 0x02, 0x06, 0x01, 0x00, 0x04, 0x0b, 0x08, 0x00, 0x09, 0x00, 0x00, 0x00
        /*0020*/ 	.byte	0x00, 0x00, 0x00, 0x00


//--------------------- .nv.info._Z10delete_eleiiiiPiS_S_S_S_S_S_ --------------------------
	.section	.nv.info._Z10delete_eleiiiiPiS_S_S_S_S_S_,"",@"SHT_CUDA_INFO"
	.sectionflags	@""
	.align	4


	//----- nvinfo : EIATTR_CUDA_API_VERSION
	.align		4
        /*0000*/ 	.byte	0x04, 0x37
        /*0002*/ 	.short	(.L_37 - .L_36)
.L_36:
        /*0004*/ 	.word	0x00000082


	//----- nvinfo : EIATTR_KPARAM_INFO
	.align		4
.L_37:
        /*0008*/ 	.byte	0x04, 0x17
        /*000a*/ 	.short	(.L_39 - .L_38)
.L_38:
        /*000c*/ 	.word	0x00000000
        /*0010*/ 	.short	0x000a
        /*0012*/ 	.short	0x0040
        /*0014*/ 	.byte	0x00, 0xf5, 0x21, 0x00


	//----- nvinfo : EIATTR_KPARAM_INFO
	.align		4
.L_39:
        /*0018*/ 	.byte	0x04, 0x17
        /*001a*/ 	.short	(.L_41 - .L_40)
.L_40:
        /*001c*/ 	.word	0x00000000
        /*0020*/ 	.short	0x0009
        /*0022*/ 	.short	0x0038
        /*0024*/ 	.byte	0x00, 0xf5, 0x21, 0x00


	//----- nvinfo : EIATTR_KPARAM_INFO
	.align		4
.L_41:
        /*0028*/ 	.byte	0x04, 0x17
        /*002a*/ 	.short	(.L_43 - .L_42)
.L_42:
        /*002c*/ 	.word	0x00000000
        /*0030*/ 	.short	0x0008
        /*0032*/ 	.short	0x0030
        /*0034*/ 	.byte	0x00, 0xf5, 0x21, 0x00


	//----- nvinfo : EIATTR_KPARAM_INFO
	.align		4
.L_43:
        /*0038*/ 	.byte	0x04, 0x17
        /*003a*/ 	.short	(.L_45 - .L_44)
.L_44:
        /*003c*/ 	.word	0x00000000
        /*0040*/ 	.short	0x0007
        /*0042*/ 	.short	0x0028
        /*0044*/ 	.byte	0x00, 0xf5, 0x21, 0x00


	//----- nvinfo : EIATTR_KPARAM_INFO
	.align		4
.L_45:
        /*0048*/ 	.byte	0x04, 0x17
        /*004a*/ 	.short	(.L_47 - .L_46)
.L_46:
        /*004c*/ 	.word	0x00000000
        /*0050*/ 	.short	0x0006
        /*0052*/ 	.short	0x0020
        /*0054*/ 	.byte	0x00, 0xf5, 0x21, 0x00


	//----- nvinfo : EIATTR_KPARAM_INFO
	.align		4
.L_47:
        /*0058*/ 	.byte	0x04, 0x17
        /*005a*/ 	.short	(.L_49 - .L_48)
.L_48:
        /*005c*/ 	.word	0x00000000
        /*0060*/ 	.short	0x0005
        /*0062*/ 	.short	0x0018
        /*0064*/ 	.byte	0x00, 0xf5, 0x21, 0x00


	//----- nvinfo : EIATTR_KPARAM_INFO
	.align		4
.L_49:
        /*0068*/ 	.byte	0x04, 0x17
        /*006a*/ 	.short	(.L_51 - .L_50)
.L_50:
        /*006c*/ 	.word	0x00000000
        /*0070*/ 	.short	0x0004
        /*0072*/ 	.short	0x0010
        /*0074*/ 	.byte	0x00, 0xf5, 0x21, 0x00


	//----- nvinfo : EIATTR_KPARAM_INFO
	.align		4
.L_51:
        /*0078*/ 	.byte	0x04, 0x17
        /*007a*/ 	.short	(.L_53 - .L_52)
.L_52:
        /*007c*/ 	.word	0x00000000
        /*0080*/ 	.short	0x0003
        /*0082*/ 	.short	0x000c
        /*0084*/ 	.byte	0x00, 0xf0, 0x11, 0x00


	//----- nvinfo : EIATTR_KPARAM_INFO
	.align		4
.L_53:
        /*0088*/ 	.byte	0x04, 0x17
        /*008a*/ 	.short	(.L_55 - .L_54)
.L_54:
        /*008c*/ 	.word	0x00000000
        /*0090*/ 	.short	0x0002
        /*0092*/ 	.short	0x0008
        /*0094*/ 	.byte	0x00, 0xf0, 0x11, 0x00


	//----- nvinfo : EIATTR_KPARAM_INFO
	.align		4
.L_55:
        /*0098*/ 	.byte	0x04, 0x17
        /*009a*/ 	.short	(.L_57 - .L_56)
.L_56:
        /*009c*/ 	.word	0x00000000
        /*00a0*/ 	.short	0x0001
        /*00a2*/ 	.short	0x0004
        /*00a4*/ 	.byte	0x00, 0xf0, 0x11, 0x00


	//----- nvinfo : EIATTR_KPARAM_INFO
	.align		4
.L_57:
        /*00a8*/ 	.byte	0x04, 0x17
        /*00aa*/ 	.short	(.L_59 - .L_58)
.L_58:
        /*00ac*/ 	.word	0x00000000
        /*00b0*/ 	.short	0x0000
        /*00b2*/ 	.short	0x0000
        /*00b4*/ 	.byte	0x00, 0xf0, 0x11, 0x00


	//----- nvinfo : EIATTR_SPARSE_MMA_MASK
	.align		4
.L_59:
        /*00b8*/ 	.byte	0x03, 0x50
        /*00ba*/ 	.short	0x0000


	//----- nvinfo : EIATTR_MAXREG_COUNT
	.align		4
        /*00bc*/ 	.byte	0x03, 0x1b
        /*00be*/ 	.short	0x00ff


	//----- nvinfo : EIATTR_MERCURY_ISA_VERSION
	.align		4
        /*00c0*/ 	.byte	0x03, 0x5f
        /*00c2*/ 	.short	0x0101


	//----- nvinfo : EIATTR_VRC_CTA_INIT_COUNT
	.align		4
        /*00c4*/ 	.byte	0x02, 0x4a
	.zero		1
	.zero		1


	//----- nvinfo : EIATTR_EXIT_INSTR_OFFSETS
	.align		4
        /*00c8*/ 	.byte	0x04, 0x1c
        /*00ca*/ 	.short	(.L_61 - .L_60)


	//   ....[0]....
.L_60:
        /*00cc*/ 	.word	0x00000030


	//   ....[1]....
        /*00d0*/ 	.word	0x00000cc0


	//   ....[2]....
        /*00d4*/ 	.word	0x00001020


	//   ....[3]....
        /*00d8*/ 	.word	0x000011b0


	//----- nvinfo : EIATTR_CRS_STACK_SIZE
	.align		4
.L_61:
        /*00dc*/ 	.byte	0x04, 0x1e
        /*00de*/ 	.short	(.L_63 - .L_62)
.L_62:
        /*00e0*/ 	.word	0x00000000


	//----- nvinfo : EIATTR_CBANK_PARAM_SIZE
	.align		4
.L_63:
        /*00e4*/ 	.byte	0x03, 0x19
        /*00e6*/ 	.short	0x0048


	//----- nvinfo : EIATTR_PARAM_CBANK
	.align		4
        /*00e8*/ 	.byte	0x04, 0x0a
        /*00ea*/ 	.short	(.L_65 - .L_64)
	.align		4
.L_64:
        /*00ec*/ 	.word	index@(.nv.constant0._Z10delete_eleiiiiPiS_S_S_S_S_S_)
        /*00f0*/ 	.short	0x0380
        /*00f2*/ 	.short	0x0048


	//----- nvinfo : EIATTR_SW_WAR
	.align		4
.L_65:
        /*00f4*/ 	.byte	0x04, 0x36
        /*00f6*/ 	.short	(.L_67 - .L_66)
.L_66:
        /*00f8*/ 	.word	0x00000008
.L_67:


//--------------------- .nv.info._Z4findiiiiPiS_S_S_S_S_ --------------------------
	.section	.nv.info._Z4findiiiiPiS_S_S_S_S_,"",@"SHT_CUDA_INFO"
	.sectionflags	@""
	.align	4


	//----- nvinfo : EIATTR_CUDA_API_VERSION
	.align		4
        /*0000*/ 	.byte	0x04, 0x37
        /*0002*/ 	.short	(.L_69 - .L_68)
.L_68:
        /*0004*/ 	.word	0x00000082


	//----- nvinfo : EIATTR_KPARAM_INFO
	.align		4
.L_69:
        /*0008*/ 	.byte	0x04, 0x17
        /*000a*/ 	.short	(.L_71 - .L_70)
.L_70:
        /*000c*/ 	.word	0x00000000
        /*0010*/ 	.short	0x0009
        /*0012*/ 	.short	0x0038
        /*0014*/ 	.byte	0x00, 0xf5, 0x21, 0x00


	//----- nvinfo : EIATTR_KPARAM_INFO
	.align		4
.L_71:
        /*0018*/ 	.byte	0x04, 0x17
        /*001a*/ 	.short	(.L_73 - .L_72)
.L_72:
        /*001c*/ 	.word	0x00000000
        /*0020*/ 	.short	0x0008
        /*0022*/ 	.short	0x0030
        /*0024*/ 	.byte	0x00, 0xf5, 0x21, 0x00


	//----- nvinfo : EIATTR_KPARAM_INFO
	.align		4
.L_73:
        /*0028*/ 	.byte	0x04, 0x17
        /*002a*/ 	.short	(.L_75 - .L_74)
.L_74:
        /*002c*/ 	.word	0x00000000
        /*0030*/ 	.short	0x0007
        /*0032*/ 	.short	0x0028
        /*0034*/ 	.byte	0x00, 0xf5, 0x21, 0x00


	//----- nvinfo : EIATTR_KPARAM_INFO
	.align		4
.L_75:
        /*0038*/ 	.byte	0x04, 0x17
        /*003a*/ 	.short	(.L_77 - .L_76)
.L_76:
        /*003c*/ 	.word	0x00000000
        /*0040*/ 	.short	0x0006
        /*0042*/ 	.short	0x0020
        /*0044*/ 	.byte	0x00, 0xf5, 0x21, 0x00


	//----- nvinfo : EIATTR_KPARAM_INFO
	.align		4
.L_77:
        /*0048*/ 	.byte	0x04, 0x17
        /*004a*/ 	.short	(.L_79 - .L_78)
.L_78:
        /*004c*/ 	.word	0x00000000
        /*0050*/ 	.short	0x0005
        /*0052*/ 	.short	0x0018
        /*0054*/ 	.byte	0x00, 0xf5, 0x21, 0x00


	//----- nvinfo : EIATTR_KPARAM_INFO
	.align		4
.L_79:
        /*0058*/ 	.byte	0x04, 0x17
        /*005a*/ 	.short	(.L_81 - .L_80)
.L_80:
        /*005c*/ 	.word	0x00000000
        /*0060*/ 	.short	0x0004
        /*0062*/ 	.short	0x0010
        /*0064*/ 	.byte	0x00, 0xf5, 0x21, 0x00


	//----- nvinfo : EIATTR_KPARAM_INFO
	.align		4
.L_81:
        /*0068*/ 	.byte	0x04, 0x17
        /*006a*/ 	.short	(.L_83 - .L_82)
.L_82:
        /*006c*/ 	.word	0x00000000
        /*0070*/ 	.short	0x0003
        /*0072*/ 	.short	0x000c
        /*0074*/ 	.byte	0x00, 0xf0, 0x11, 0x00


	//----- nvinfo : EIATTR_KPARAM_INFO
	.align		4
.L_83:
        /*0078*/ 	.byte	0x04, 0x17
        /*007a*/ 	.short	(.L_85 - .L_84)
.L_84:
        /*007c*/ 	.word	0x00000000
        /*0080*/ 	.short	0x0002
        /*0082*/ 	.short	0x0008
        /*0084*/ 	.byte	0x00, 0xf0, 0x11, 0x00


	//----- nvinfo : EIATTR_KPARAM_INFO
	.align		4
.L_85:
        /*0088*/ 	.byte	0x04, 0x17
        /*008a*/ 	.short	(.L_87 - .L_86)
.L_86:
        /*008c*/ 	.word	0x00000000
        /*0090*/ 	.short	0x0001
        /*0092*/ 	.short	0x0004
        /*0094*/ 	.byte	0x00, 0xf0, 0x11, 0x00


	//----- nvinfo : EIATTR_KPARAM_INFO
	.align		4
.L_87:
        /*0098*/ 	.byte	0x04, 0x17
        /*009a*/ 	.short	(.L_89 - .L_88)
.L_88:
        /*009c*/ 	.word	0x00000000
        /*00a0*/ 	.short	0x0000
        /*00a2*/ 	.short	0x0000
        /*00a4*/ 	.byte	0x00, 0xf0, 0x11, 0x00


	//----- nvinfo : EIATTR_SPARSE_MMA_MASK
	.align		4
.L_89:
        /*00a8*/ 	.byte	0x03, 0x50
        /*00aa*/ 	.short	0x0000


	//----- nvinfo : EIATTR_MAXREG_COUNT
	.align		4
        /*00ac*/ 	.byte	0x03, 0x1b
        /*00ae*/ 	.short	0x00ff


	//----- nvinfo : EIATTR_MERCURY_ISA_VERSION
	.align		4
        /*00b0*/ 	.byte	0x03, 0x5f
        /*00b2*/ 	.short	0x0101


	//----- nvinfo : EIATTR_VRC_CTA_INIT_COUNT
	.align		4
        /*00b4*/ 	.byte	0x02, 0x4a
	.zero		1
	.zero		1


	//----- nvinfo : EIATTR_EXIT_INSTR_OFFSETS
	.align		4
        /*00b8*/ 	.byte	0x04, 0x1c
        /*00ba*/ 	.short	(.L_91 - .L_90)


	//   ....[0]....
.L_90:
        /*00bc*/ 	.word	0x00001f20


	//----- nvinfo : EIATTR_CBANK_PARAM_SIZE
	.align		4
.L_91:
        /*00c0*/ 	.byte	0x03, 0x19
        /*00c2*/ 	.short	0x0040


	//----- nvinfo : EIATTR_PARAM_CBANK
	.align		4
        /*00c4*/ 	.byte	0x04, 0x0a
        /*00c6*/ 	.short	(.L_93 - .L_92)
	.align		4
.L_92:
        /*00c8*/ 	.word	index@(.nv.constant0._Z4findiiiiPiS_S_S_S_S_)
        /*00cc*/ 	.short	0x0380
        /*00ce*/ 	.short	0x0040


	//----- nvinfo : EIATTR_SW_WAR
	.align		4
.L_93:
        /*00d0*/ 	.byte	0x04, 0x36
        /*00d2*/ 	.short	(.L_95 - .L_94)
.L_94:
        /*00d4*/ 	.word	0x00000008
.L_95:


//--------------------- .nv.info._Z6insertiiiiPiS_S_S_S_S_i --------------------------
	.section	.nv.info._Z6insertiiiiPiS_S_S_S_S_i,"",@"SHT_CUDA_INFO"
	.sectionflags	@""
	.align	4


	//----- nvinfo : EIATTR_CUDA_API_VERSION
	.align		4
        /*0000*/ 	.byte	0x04, 0x37
        /*0002*/ 	.short	(.L_97 - .L_96)
.L_96:
        /*0004*/ 	.word	0x00000082


	//----- nvinfo : EIATTR_KPARAM_INFO
	.align		4
.L_97:
        /*0008*/ 	.byte	0x04, 0x17
        /*000a*/ 	.short	(.L_99 - .L_98)
.L_98:
        /*000c*/ 	.word	0x00000000
        /*0010*/ 	.short	0x000a
        /*0012*/ 	.short	0x0040
        /*0014*/ 	.byte	0x00, 0xf0, 0x11, 0x00


	//----- nvinfo : EIATTR_KPARAM_INFO
	.align		4
.L_99:
        /*0018*/ 	.byte	0x04, 0x17
        /*001a*/ 	.short	(.L_101 - .L_100)
.L_100:
        /*001c*/ 	.word	0x00000000
        /*0020*/ 	.short	0x0009
        /*0022*/ 	.short	0x0038
        /*0024*/ 	.byte	0x00, 0xf5, 0x21, 0x00


	//----- nvinfo : EIATTR_KPARAM_INFO
	.align		4
.L_101:
        /*0028*/ 	.byte	0x04, 0x17
        /*002a*/ 	.short	(.L_103 - .L_102)
.L_102:
        /*002c*/ 	.word	0x00000000
        /*0030*/ 	.short	0x0008
        /*0032*/ 	.short	0x0030
        /*0034*/ 	.byte	0x00, 0xf5, 0x21, 0x00


	//----- nvinfo : EIATTR_KPARAM_INFO
	.align		4
.L_103:
        /*0038*/ 	.byte	0x04, 0x17
        /*003a*/ 	.short	(.L_105 - .L_104)
.L_104:
        /*003c*/ 	.word	0x00000000
        /*0040*/ 	.short	0x0007
        /*0042*/ 	.short	0x0028
        /*0044*/ 	.byte	0x00, 0xf5, 0x21, 0x00


	//----- nvinfo : EIATTR_KPARAM_INFO
	.align		4
.L_105:
        /*0048*/ 	.byte	0x04, 0x17
        /*004a*/ 	.short	(.L_107 - .L_106)
.L_106:
        /*004c*/ 	.word	0x00000000
        /*0050*/ 	.short	0x0006
        /*0052*/ 	.short	0x0020
        /*0054*/ 	.byte	0x00, 0xf5, 0x21, 0x00


	//----- nvinfo : EIATTR_KPARAM_INFO
	.align		4
.L_107:
        /*0058*/ 	.byte	0x04, 0x17
        /*005a*/ 	.short	(.L_109 - .L_108)
.L_108:
        /*005c*/ 	.word	0x00000000
        /*0060*/ 	.short	0x0005
        /*0062*/ 	.short	0x0018
        /*0064*/ 	.byte	0x00, 0xf5, 0x21, 0x00


	//----- nvinfo : EIATTR_KPARAM_INFO
	.align		4
.L_109:
        /*0068*/ 	.byte	0x04, 0x17
        /*006a*/ 	.short	(.L_111 - .L_110)
.L_110:
        /*006c*/ 	.word	0x00000000
        /*0070*/ 	.short	0x0004
        /*0072*/ 	.short	0x0010
        /*0074*/ 	.byte	0x00, 0xf5, 0x21, 0x00


	//----- nvinfo : EIATTR_KPARAM_INFO
	.align		4
.L_111:
        /*0078*/ 	.byte	0x04, 0x17
        /*007a*/ 	.short	(.L_113 - .L_112)
.L_112:
        /*007c*/ 	.word	0x00000000
        /*0080*/ 	.short	0x0003
        /*0082*/ 	.short	0x000c
        /*0084*/ 	.byte	0x00, 0xf0, 0x11, 0x00


	//----- nvinfo : EIATTR_KPARAM_INFO
	.align		4
.L_113:
        /*0088*/ 	.byte	0x04, 0x17
        /*008a*/ 	.short	(.L_115 - .L_114)
.L_114:
        /*008c*/ 	.word	0x00000000
        /*0090*/ 	.short	0x0002
        /*0092*/ 	.short	0x0008
        /*0094*/ 	.byte	0x00, 0xf0, 0x11, 0x00


	//----- nvinfo : EIATTR_KPARAM_INFO
	.align		4
.L_115:
        /*0098*/ 	.byte	0x04, 0x17
        /*009a*/ 	.short	(.L_117 - .L_116)
.L_116:
        /*009c*/ 	.word	0x00000000
        /*00a0*/ 	.short	0x0001
        /*00a2*/ 	.short	0x0004
        /*00a4*/ 	.byte	0x00, 0xf0, 0x11, 0x00


	//----- nvinfo : EIATTR_KPARAM_INFO
	.align		4
.L_117:
        /*00a8*/ 	.byte	0x04, 0x17
        /*00aa*/ 	.short	(.L_119 - .L_118)
.L_118:
        /*00ac*/ 	.word	0x00000000
        /*00b0*/ 	.short	0x0000
        /*00b2*/ 	.short	0x0000
        /*00b4*/ 	.byte	0x00, 0xf0, 0x11, 0x00


	//----- nvinfo : EIATTR_SPARSE_MMA_MASK
	.align		4
.L_119:
        /*00b8*/ 	.byte	0x03, 0x50
        /*00ba*/ 	.short	0x0000


	//----- nvinfo : EIATTR_MAXREG_COUNT
	.align		4
        /*00bc*/ 	.byte	0x03, 0x1b
        /*00be*/ 	.short	0x00ff


	//----- nvinfo : EIATTR_MERCURY_ISA_VERSION
	.align		4
        /*00c0*/ 	.byte	0x03, 0x5f
        /*00c2*/ 	.short	0x0101


	//----- nvinfo : EIATTR_VRC_CTA_INIT_COUNT
	.align		4
        /*00c4*/ 	.byte	0x02, 0x4a
	.zero		1
	.zero		1


	//----- nvinfo : EIATTR_EXIT_INSTR_OFFSETS
	.align		4
        /*00c8*/ 	.byte	0x04, 0x1c
        /*00ca*/ 	.short	(.L_121 - .L_120)


	//   ....[0]....
.L_120:
        /*00cc*/ 	.word	0x00000070


	//   ....[1]....
        /*00d0*/ 	.word	0x000003f0


	//   ....[2]....
        /*00d4*/ 	.word	0x000006f0


	//----- nvinfo : EIATTR_CBANK_PARAM_SIZE
	.align		4
.L_121:
        /*00d8*/ 	.byte	0x03, 0x19
        /*00da*/ 	.short	0x0044


	//----- nvinfo : EIATTR_PARAM_CBANK
	.align		4
        /*00dc*/ 	.byte	0x04, 0x0a
        /*00de*/ 	.short	(.L_123 - .L_122)
	.align		4
.L_122:
        /*00e0*/ 	.word	index@(.nv.constant0._Z6insertiiiiPiS_S_S_S_S_i)
        /*00e4*/ 	.short	0x0380
        /*00e6*/ 	.short	0x0044


	//----- nvinfo : EIATTR_SW_WAR
	.align		4
.L_123:
        /*00e8*/ 	.byte	0x04, 0x36
        /*00ea*/ 	.short	(.L_125 - .L_124)
.L_124:
        /*00ec*/ 	.word	0x00000008
.L_125:


//--------------------- .nv.info._Z5checkiiiiPiS_S_S_S_S_iS_ --------------------------
	.section	.nv.info._Z5checkiiiiPiS_S_S_S_S_iS_,"",@"SHT_CUDA_INFO"
	.sectionflags	@""
	.align	4


	//----- nvinfo : EIATTR_CUDA_API_VERSION
	.align		4
        /*0000*/ 	.byte	0x04, 0x37
        /*0002*/ 	.short	(.L_127 - .L_126)
.L_126:
        /*0004*/ 	.word	0x00000082


	//----- nvinfo : EIATTR_KPARAM_INFO
	.align		4
.L_127:
        /*0008*/ 	.byte	0x04, 0x17
        /*000a*/ 	.short	(.L_129 - .L_128)
.L_128:
        /*000c*/ 	.word	0x00000000
        /*0010*/ 	.short	0x000b
        /*0012*/ 	.short	0x0048
        /*0014*/ 	.byte	0x00, 0xf5, 0x21, 0x00


	//----- nvinfo : EIATTR_KPARAM_INFO
	.align		4
.L_129:
        /*0018*/ 	.byte	0x04, 0x17
        /*001a*/ 	.short	(.L_131 - .L_130)
.L_130:
        /*001c*/ 	.word	0x00000000
        /*0020*/ 	.short	0x000a
        /*0022*/ 	.short	0x0040
        /*0024*/ 	.byte	0x00, 0xf0, 0x11, 0x00


	//----- nvinfo : EIATTR_KPARAM_INFO
	.align		4
.L_131:
        /*0028*/ 	.byte	0x04, 0x17
        /*002a*/ 	.short	(.L_133 - .L_132)
.L_132:
        /*002c*/ 	.word	0x00000000
        /*0030*/ 	.short	0x0009
        /*0032*/ 	.short	0x0038
        /*0034*/ 	.byte	0x00, 0xf5, 0x21, 0x00


	//----- nvinfo : EIATTR_KPARAM_INFO
	.align		4
.L_133:
        /*0038*/ 	.byte	0x04, 0x17
        /*003a*/ 	.short	(.L_135 - .L_134)
.L_134:
        /*003c*/ 	.word	0x00000000
        /*0040*/ 	.short	0x0008
        /*0042*/ 	.short	0x0030
        /*0044*/ 	.byte	0x00, 0xf5, 0x21, 0x00


	//----- nvinfo : EIATTR_KPARAM_INFO
	.align		4
.L_135:
        /*0048*/ 	.byte	0x04, 0x17
        /*004a*/ 	.short	(.L_137 - .L_136)
.L_136:
        /*004c*/ 	.word	0x00000000
        /*0050*/ 	.short	0x0007
        /*0052*/ 	.short	0x0028
        /*0054*/ 	.byte	0x00, 0xf5, 0x21, 0x00


	//----- nvinfo : EIATTR_KPARAM_INFO
	.align		4
.L_137:
        /*0058*/ 	.byte	0x04, 0x17
        /*005a*/ 	.short	(.L_139 - .L_138)
.L_138:
        /*005c*/ 	.word	0x00000000
        /*0060*/ 	.short	0x0006
        /*0062*/ 	.short	0x0020
        /*0064*/ 	.byte	0x00, 0xf5, 0x21, 0x00


	//----- nvinfo : EIATTR_KPARAM_INFO
	.align		4
.L_139:
        /*0068*/ 	.byte	0x04, 0x17
        /*006a*/ 	.short	(.L_141 - .L_140)
.L_140:
        /*006c*/ 	.word	0x00000000
        /*0070*/ 	.short	0x0005
        /*0072*/ 	.short	0x0018
        /*0074*/ 	.byte	0x00, 0xf5, 0x21, 0x00


	//----- nvinfo : EIATTR_KPARAM_INFO
	.align		4
.L_141:
        /*0078*/ 	.byte	0x04, 0x17
        /*007a*/ 	.short	(.L_143 - .L_142)
.L_142:
        /*007c*/ 	.word	0x00000000
        /*0080*/ 	.short	0x0004
        /*0082*/ 	.short	0x0010
        /*0084*/ 	.byte	0x00, 0xf5, 0x21, 0x00


	//----- nvinfo : EIATTR_KPARAM_INFO
	.align		4
.L_143:
        /*0088*/ 	.byte	0x04, 0x17
        /*008a*/ 	.short	(.L_145 - .L_144)
.L_144:
        /*008c*/ 	.word	0x00000000
        /*0090*/ 	.short	0x0003
        /*0092*/ 	.short	0x000c
        /*0094*/ 	.byte	0x00, 0xf0, 0x11, 0x00


	//----- nvinfo : EIATTR_KPARAM_INFO
	.align		4
.L_145:
        /*0098*/ 	.byte	0x04, 0x17
        /*009a*/ 	.short	(.L_147 - .L_146)
.L_146:
        /*009c*/ 	.word	0x00000000
        /*00a0*/ 	.short	0x0002
        /*00a2*/ 	.short	0x0008
        /*00a4*/ 	.byte	0x00, 0xf0, 0x11, 0x00


	//----- nvinfo : EIATTR_KPARAM_INFO
	.align		4
.L_147:
        /*00a8*/ 	.byte	0x04, 0x17
        /*00aa*/ 	.short	(.L_149 - .L_148)
.L_148:
        /*00ac*/ 	.word	0x00000000
        /*00b0*/ 	.short	0x0001
        /*00b2*/ 	.short	0x0004
        /*00b4*/ 	.byte	0x00, 0xf0, 0x11, 0x00


	//----- nvinfo : EIATTR_KPARAM_INFO
	.align		4
.L_149:
        /*00b8*/ 	.byte	0x04, 0x17
        /*00ba*/ 	.short	(.L_151 - .L_150)
.L_150:
        /*00bc*/ 	.word	0x00000000
        /*00c0*/ 	.short	0x0000
        /*00c2*/ 	.short	0x0000
        /*00c4*/ 	.byte	0x00, 0xf0, 0x11, 0x00


	//----- nvinfo : EIATTR_SPARSE_MMA_MASK
	.align		4
.L_151:
        /*00c8*/ 	.byte	0x03, 0x50
        /*00ca*/ 	.short	0x0000


	//----- nvinfo : EIATTR_MAXREG_COUNT
	.align		4
        /*00cc*/ 	.byte	0x03, 0x1b
        /*00ce*/ 	.short	0x00ff


	//----- nvinfo : EIATTR_MERCURY_ISA_VERSION
	.align		4
        /*00d0*/ 	.byte	0x03, 0x5f
        /*00d2*/ 	.short	0x0101


	//----- nvinfo : EIATTR_VRC_CTA_INIT_COUNT
	.align		4
        /*00d4*/ 	.byte	0x02, 0x4a
	.zero		1
	.zero		1


	//----- nvinfo : EIATTR_EXIT_INSTR_OFFSETS
	.align		4
        /*00d8*/ 	.byte	0x04, 0x1c
        /*00da*/ 	.short	(.L_153 - .L_152)


	//   ....[0]....
.L_152:
        /*00dc*/ 	.word	0x000003a0


	//   ....[1]....
        /*00e0*/ 	.word	0x000003e0


	//----- nvinfo : EIATTR_CBANK_PARAM_SIZE
	.align		4
.L_153:
        /*00e4*/ 	.byte	0x03, 0x19
        /*00e6*/ 	.short	0x0050


	//----- nvinfo : EIATTR_PARAM_CBANK
	.align		4
        /*00e8*/ 	.byte	0x04, 0x0a
        /*00ea*/ 	.short	(.L_155 - .L_154)
	.align		4
.L_154:
        /*00ec*/ 	.word	index@(.nv.constant0._Z5checkiiiiPiS_S_S_S_S_iS_)
        /*00f0*/ 	.short	0x0380
        /*00f2*/ 	.short	0x0050


	//----- nvinfo : EIATTR_SW_WAR
	.align		4
.L_155:
        /*00f4*/ 	.byte	0x04, 0x36
        /*00f6*/ 	.short	(.L_157 - .L_156)
.L_156:
        /*00f8*/ 	.word	0x00000008
.L_157:


//--------------------- .nv.info._Z12fix_locationiiiiPiS_S_S_S_S_S_ --------------------------
	.section	.nv.info._Z12fix_locationiiiiPiS_S_S_S_S_S_,"",@"SHT_CUDA_INFO"
	.sectionflags	@""
	.align	4


	//----- nvinfo : EIATTR_CUDA_API_VERSION
	.align		4
        /*0000*/ 	.byte	0x04, 0x37
        /*0002*/ 	.short	(.L_159 - .L_158)
.L_158:
        /*0004*/ 	.word	0x00000082


	//----- nvinfo : EIATTR_KPARAM_INFO
	.align		4
.L_159:
        /*0008*/ 	.byte	0x04, 0x17
        /*000a*/ 	.short	(.L_161 - .L_160)
.L_160:
        /*000c*/ 	.word	0x00000000
        /*0010*/ 	.short	0x000a
        /*0012*/ 	.short	0x0040
        /*0014*/ 	.byte	0x00, 0xf5, 0x21, 0x00


	//----- nvinfo : EIATTR_KPARAM_INFO
	.align		4
.L_161:
        /*0018*/ 	.byte	0x04, 0x17
        /*001a*/ 	.short	(.L_163 - .L_162)
.L_162:
        /*001c*/ 	.word	0x00000000
        /*0020*/ 	.short	0x0009
        /*0022*/ 	.short	0x0038
        /*0024*/ 	.byte	0x00, 0xf5, 0x21, 0x00


	//----- nvinfo : EIATTR_KPARAM_INFO
	.align		4
.L_163:
        /*0028*/ 	.byte	0x04, 0x17
        /*002a*/ 	.short	(.L_165 - .L_164)
.L_164:
        /*002c*/ 	.word	0x00000000
        /*0030*/ 	.short	0x0008
        /*0032*/ 	.short	0x0030
        /*0034*/ 	.byte	0x00, 0xf5, 0x21, 0x00


	//----- nvinfo : EIATTR_KPARAM_INFO
	.align		4
.L_165:
        /*0038*/ 	.byte	0x04, 0x17
        /*003a*/ 	.short	(.L_167 - .L_166)
.L_166:
        /*003c*/ 	.word	0x00000000
        /*0040*/ 	.short	0x0007
        /*0042*/ 	.short	0x0028
        /*0044*/ 	.byte	0x00, 0xf5, 0x21, 0x00


	//----- nvinfo : EIATTR_KPARAM_INFO
	.align		4
.L_167:
        /*0048*/ 	.byte	0x04, 0x17
        /*004a*/ 	.short	(.L_169 - .L_168)
.L_168:
        /*004c*/ 	.word	0x00000000
        /*0050*/ 	.short	0x0006
        /*0052*/ 	.short	0x0020
        /*0054*/ 	.byte	0x00, 0xf5, 0x21, 0x00


	//----- nvinfo : EIATTR_KPARAM_INFO
	.align		4
.L_169:
        /*0058*/ 	.byte	0x04, 0x17
        /*005a*/ 	.short	(.L_171 - .L_170)
.L_170:
        /*005c*/ 	.word	0x00000000
        /*0060*/ 	.short	0x0005
        /*0062*/ 	.short	0x0018
        /*0064*/ 	.byte	0x00, 0xf5, 0x21, 0x00


	//----- nvinfo : EIATTR_KPARAM_INFO
	.align		4
.L_171:
        /*0068*/ 	.byte	0x04, 0x17
        /*006a*/ 	.short	(.L_173 - .L_172)
.L_172:
        /*006c*/ 	.word	0x00000000
        /*0070*/ 	.short	0x0004
        /*0072*/ 	.short	0x0010
        /*0074*/ 	.byte	0x00, 0xf5, 0x21, 0x00


	//----- nvinfo : EIATTR_KPARAM_INFO
	.align		4
.L_173:
        /*0078*/ 	.byte	0x04, 0x17
        /*007a*/ 	.short	(.L_175 - .L_174)
.L_174:
        /*007c*/ 	.word	0x00000000
        /*0080*/ 	.short	0x0003
        /*0082*/ 	.short	0x000c
        /*0084*/ 	.byte	0x00, 0xf0, 0x11, 0x00


	//----- nvinfo : EIATTR_KPARAM_INFO
	.align		4
.L_175:
        /*0088*/ 	.byte	0x04, 0x17
        /*008a*/ 	.short	(.L_177 - .L_176)
.L_176:
        /*008c*/ 	.word	0x00000000
        /*0090*/ 	.short	0x0002
        /*0092*/ 	.short	0x0008
        /*0094*/ 	.byte	0x00, 0xf0, 0x11, 0x00


	//----- nvinfo : EIATTR_KPARAM_INFO
	.align		4
.L_177:
        /*0098*/ 	.byte	0x04, 0x17
        /*009a*/ 	.short	(.L_179 - .L_178)
.L_178:
        /*009c*/ 	.word	0x00000000
        /*00a0*/ 	.short	0x0001
        /*00a2*/ 	.short	0x0004
        /*00a4*/ 	.byte	0x00, 0xf0, 0x11, 0x00


	//----- nvinfo : EIATTR_KPARAM_INFO
	.align		4
.L_179:
        /*00a8*/ 	.byte	0x04, 0x17
        /*00aa*/ 	.short	(.L_181 - .L_180)
.L_180:
        /*00ac*/ 	.word	0x00000000
        /*00b0*/ 	.short	0x0000
        /*00b2*/ 	.short	0x0000
        /*00b4*/ 	.byte	0x00, 0xf0, 0x11, 0x00


	//----- nvinfo : EIATTR_SPARSE_MMA_MASK
	.align		4
.L_181:
        /*00b8*/ 	.byte	0x03, 0x50
        /*00ba*/ 	.short	0x0000


	//----- nvinfo : EIATTR_MAXREG_COUNT
	.align		4
        /*00bc*/ 	.byte	0x03, 0x1b
        /*00be*/ 	.short	0x00ff


	//----- nvinfo : EIATTR_MERCURY_ISA_VERSION
	.align		4
        /*00c0*/ 	.byte	0x03, 0x5f
        /*00c2*/ 	.short	0x0101


	//----- nvinfo : EIATTR_VRC_CTA_INIT_COUNT
	.align		4
        /*00c4*/ 	.byte	0x02, 0x4a
	.zero		1
	.zero		1


	//----- nvinfo : EIATTR_EXIT_INSTR_OFFSETS
	.align		4
        /*00c8*/ 	.byte	0x04, 0x1c
        /*00ca*/ 	.short	(.L_183 - .L_182)


	//   ....[0]....
.L_182:
        /*00cc*/ 	.word	0x00000680


	//   ....[1]....
        /*00d0*/ 	.word	0x000006b0


	//----- nvinfo : EIATTR_CBANK_PARAM_SIZE
	.align		4
.L_183:
        /*00d4*/ 	.byte	0x03, 0x19
        /*00d6*/ 	.short	0x0048


	//----- nvinfo : EIATTR_PARAM_CBANK
	.align		4
        /*00d8*/ 	.byte	0x04, 0x0a
        /*00da*/ 	.short	(.L_185 - .L_184)
	.align		4
.L_184:
        /*00dc*/ 	.word	index@(.nv.constant0._Z12fix_locationiiiiPiS_S_S_S_S_S_)
        /*00e0*/ 	.short	0x0380
        /*00e2*/ 	.short	0x0048


	//----- nvinfo : EIATTR_SW_WAR
	.align		4
.L_185:
        /*00e4*/ 	.byte	0x04, 0x36
        /*00e6*/ 	.short	(.L_187 - .L_186)
.L_186:
        /*00e8*/ 	.word	0x00000008
.L_187:


//--------------------- .nv.info._Z7add_twoiiiiPiS_S_S_S_S_S_ --------------------------
	.section	.nv.info._Z7add_twoiiiiPiS_S_S_S_S_S_,"",@"SHT_CUDA_INFO"
	.sectionflags	@""
	.align	4


	//----- nvinfo : EIATTR_CUDA_API_VERSION
	.align		4
        /*0000*/ 	.byte	0x04, 0x37
        /*0002*/ 	.short	(.L_189 - .L_188)
.L_188:
        /*0004*/ 	.word	0x00000082


	//----- nvinfo : EIATTR_KPARAM_INFO
	.align		4
.L_189:
        /*0008*/ 	.byte	0x04, 0x17
        /*000a*/ 	.short	(.L_191 - .L_190)
.L_190:
        /*000c*/ 	.word	0x00000000
        /*0010*/ 	.short	0x000a
        /*0012*/ 	.short	0x0040
        /*0014*/ 	.byte	0x00, 0xf5, 0x21, 0x00


	//----- nvinfo : EIATTR_KPARAM_INFO
	.align		4
.L_191:
        /*0018*/ 	.byte	0x04, 0x17
        /*001a*/ 	.short	(.L_193 - .L_192)
.L_192:
        /*001c*/ 	.word	0x00000000
        /*0020*/ 	.short	0x0009
        /*0022*/ 	.short	0x0038
        /*0024*/ 	.byte	0x00, 0xf5, 0x21, 0x00


	//----- nvinfo : EIATTR_KPARAM_INFO
	.align		4
.L_193:
        /*0028*/ 	.byte	0x04, 0x17
        /*002a*/ 	.short	(.L_195 - .L_194)
.L_194:
        /*002c*/ 	.word	0x00000000
        /*0030*/ 	.short	0x0008
        /*0032*/ 	.short	0x0030
        /*0034*/ 	.byte	0x00, 0xf5, 0x21, 0x00


	//----- nvinfo : EIATTR_KPARAM_INFO
	.align		4
.L_195:
        /*0038*/ 	.byte	0x04, 0x17
        /*003a*/ 	.short	(.L_197 - .L_196)
.L_196:
        /*003c*/ 	.word	0x00000000
        /*0040*/ 	.short	0x0007
        /*0042*/ 	.short	0x0028
        /*0044*/ 	.byte	0x00, 0xf5, 0x21, 0x00


	//----- nvinfo : EIATTR_KPARAM_INFO
	.align		4
.L_197:
        /*0048*/ 	.byte	0x04, 0x17
        /*004a*/ 	.short	(.L_199 - .L_198)
.L_198:
        /*004c*/ 	.word	0x00000000
        /*0050*/ 	.short	0x0006
        /*0052*/ 	.short	0x0020
        /*0054*/ 	.byte	0x00, 0xf5, 0x21, 0x00


	//----- nvinfo : EIATTR_KPARAM_INFO
	.align		4
.L_199:
        /*0058*/ 	.byte	0x04, 0x17
        /*005a*/ 	.short	(.L_201 - .L_200)
.L_200:
        /*005c*/ 	.word	0x00000000
        /*0060*/ 	.short	0x0005
        /*0062*/ 	.short	0x0018
        /*0064*/ 	.byte	0x00, 0xf5, 0x21, 0x00


	//----- nvinfo : EIATTR_KPARAM_INFO
	.align		4
.L_201:
        /*0068*/ 	.byte	0x04, 0x17
        /*006a*/ 	.short	(.L_203 - .L_202)
.L_202:
        /*006c*/ 	.word	0x00000000
        /*0070*/ 	.short	0x0004
        /*0072*/ 	.short	0x0010
        /*0074*/ 	.byte	0x00, 0xf5, 0x21, 0x00


	//----- nvinfo : EIATTR_KPARAM_INFO
	.align		4
.L_203:
        /*0078*/ 	.byte	0x04, 0x17
        /*007a*/ 	.short	(.L_205 - .L_204)
.L_204:
        /*007c*/ 	.word	0x00000000
        /*0080*/ 	.short	0x0003
        /*0082*/ 	.short	0x000c
        /*0084*/ 	.byte	0x00, 0xf0, 0x11, 0x00


	//----- nvinfo : EIATTR_KPARAM_INFO
	.align		4
.L_205:
        /*0088*/ 	.byte	0x04, 0x17
        /*008a*/ 	.short	(.L_207 - .L_206)
.L_206:
        /*008c*/ 	.word	0x00000000
        /*0090*/ 	.short	0x0002
        /*0092*/ 	.short	0x0008
        /*0094*/ 	.byte	0x00, 0xf0, 0x11, 0x00


	//----- nvinfo : EIATTR_KPARAM_INFO
	.align		4
.L_207:
        /*0098*/ 	.byte	0x04, 0x17
        /*009a*/ 	.short	(.L_209 - .L_208)
.L_208:
        /*009c*/ 	.word	0x00000000
        /*00a0*/ 	.short	0x0001
        /*00a2*/ 	.short	0x0004
        /*00a4*/ 	.byte	0x00, 0xf0, 0x11, 0x00


	//----- nvinfo : EIATTR_KPARAM_INFO
	.align		4
.L_209:
        /*00a8*/ 	.byte	0x04, 0x17
        /*00aa*/ 	.short	(.L_211 - .L_210)
.L_210:
        /*00ac*/ 	.word	0x00000000
        /*00b0*/ 	.short	0x0000
        /*00b2*/ 	.short	0x0000
        /*00b4*/ 	.byte	0x00, 0xf0, 0x11, 0x00


	//----- nvinfo : EIATTR_SPARSE_MMA_MASK
	.align		4
.L_211:
        /*00b8*/ 	.byte	0x03, 0x50
        /*00ba*/ 	.short	0x0000


	//----- nvinfo : EIATTR_MAXREG_COUNT
	.align		4
        /*00bc*/ 	.byte	0x03, 0x1b
        /*00be*/ 	.short	0x00ff


	//----- nvinfo : EIATTR_MERCURY_ISA_VERSION
	.align		4
        /*00c0*/ 	.byte	0x03, 0x5f
        /*00c2*/ 	.short	0x0101


	//----- nvinfo : EIATTR_VRC_CTA_INIT_COUNT
	.align		4
        /*00c4*/ 	.byte	0x02, 0x4a
	.zero		1
	.zero		1


	//----- nvinfo : EIATTR_EXIT_INSTR_OFFSETS
	.align		4
        /*00c8*/ 	.byte	0x04, 0x1c
        /*00ca*/ 	.short	(.L_213 - .L_212)


	//   ....[0]....
.L_212:
        /*00cc*/ 	.word	0x00000610


	//----- nvinfo : EIATTR_CBANK_PARAM_SIZE
	.align		4
.L_213:
        /*00d0*/ 	.byte	0x03, 0x19
        /*00d2*/ 	.short	0x0048


	//----- nvinfo : EIATTR_PARAM_CBANK
	.align		4
        /*00d4*/ 	.byte	0x04, 0x0a
        /*00d6*/ 	.short	(.L_215 - .L_214)
	.align		4
.L_214:
        /*00d8*/ 	.word	index@(.nv.constant0._Z7add_twoiiiiPiS_S_S_S_S_S_)
        /*00dc*/ 	.short	0x0380
        /*00de*/ 	.short	0x0048


	//----- nvinfo : EIATTR_SW_WAR
	.align		4
.L_215:
        /*00e0*/ 	.byte	0x04, 0x36
        /*00e2*/ 	.short	(.L_217 - .L_216)
.L_216:
        /*00e4*/ 	.word	0x00000008
.L_217:


//--------------------- .nv.callgraph             --------------------------
	.section	.nv.callgraph,"",@"SHT_CUDA_CALLGRAPH"
	.align	4
	.sectionentsize	8
	.align		4
        /*0000*/ 	.word	0x00000000
	.align		4
        /*0004*/ 	.word	0xffffffff
	.align		4
        /*0008*/ 	.word	0x00000000
	.align		4
        /*000c*/ 	.word	0xfffffffe
	.align		4
        /*0010*/ 	.word	0x00000000
	.align		4
        /*0014*/ 	.word	0xfffffffd
	.align		4
        /*0018*/ 	.word	0x00000000
	.align		4
        /*001c*/ 	.word	0xfffffffc


//--------------------- .text._Z10delete_eleiiiiPiS_S_S_S_S_S_ --------------------------
	.section	.text._Z10delete_eleiiiiPiS_S_S_S_S_S_,"ax",@progbits
	.align	128
        .global         _Z10delete_eleiiiiPiS_S_S_S_S_S_
        .type           _Z10delete_eleiiiiPiS_S_S_S_S_S_,@function
        .size           _Z10delete_eleiiiiPiS_S_S_S_S_S_,(.L_x_17 - _Z10delete_eleiiiiPiS_S_S_S_S_S_)
        .other          _Z10delete_eleiiiiPiS_S_S_S_S_S_,@"STO_CUDA_ENTRY STV_DEFAULT"
_Z10delete_eleiiiiPiS_S_S_S_S_S_:
.text._Z10delete_eleiiiiPiS_S_S_S_S_S_:
[----:B------:R-:W-:Y:S08]  /*0000*/  LDC R1, c[0x0][0x37c] ;  /* 0x0000df00ff017b82 */ /* 0x000ff00000000800 */
[----:B------:R-:W0:Y:S02]  /*0010*/  LDC R16, c[0x0][0x38c] ;  /* 0x0000e300ff107b82 */ /* 0x000e240000000800 */
[----:B0-----:R-:W-:-:S13]  /*0020*/  ISETP.GE.AND P0, PT, R16, 0x1, PT ;  /* 0x000000011000780c */ /* 0x001fda0003f06270 */
[----:B------:R-:W-:Y:S05]  /*0030*/  @!P0 EXIT ;  /* 0x000000000000894d */ /* 0x000fea0003800000 */
[----:B------:R-:W0:Y:S01]  /*0040*/  S2R R0, SR_TID.X ;  /* 0x0000000000007919 */ /* 0x000e220000002100 */
[----:B------:R-:W0:Y:S01]  /*0050*/  S2UR UR4, SR_CTAID.X ;  /* 0x00000000000479c3 */ /* 0x000e220000002500 */
[----:B------:R-:W-:Y:S01]  /*0060*/  ISETP.NE.AND P0, PT, R16, 0x1, PT ;  /* 0x000000011000780c */ /* 0x000fe20003f05270 */
[----:B------:R-:W1:Y:S06]  /*0070*/  LDCU.64 UR10, c[0x0][0x358] ;  /* 0x00006b00ff0a77ac */ /* 0x000e6c0008000a00 */
[----:B------:R-:W0:Y:S08]  /*0080*/  LDC R5, c[0x0][0x360] ;  /* 0x0000d800ff057b82 */ /* 0x000e300000000800 */
[----:B------:R-:W2:Y:S01]  /*0090*/  LDC.64 R2, c[0x0][0x3a0] ;  /* 0x0000e800ff027b82 */ /* 0x000ea20000000a00 */
[----:B0-----:R-:W-:-:S04]  /*00a0*/  IMAD R5, R5, UR4, R0 ;  /* 0x0000000405057c24 */ /* 0x001fc8000f8e0200 */
[----:B--2---:R-:W-:Y:S01]  /*00b0*/  IMAD.WIDE R2, R5, 0x4, R2 ;  /* 0x0000000405027825 */ /* 0x004fe200078e0202 */
[----:B------:R-:W-:Y:S01]  /*00c0*/  CS2R R4, SRZ ;  /* 0x0000000000047805 */ /* 0x000fe2000001ff00 */
[----:B-1----:R-:W-:Y:S06]  /*00d0*/  @!P0 BRA `(.L_x_0) ;  /* 0x0000000800ec8947 */ /* 0x002fec0003800000 */
[----:B------:R-:W0:Y:S01]  /*00e0*/  LDCU.64 UR8, c[0x0][0x380] ;  /* 0x00007000ff0877ac */ /* 0x000e220008000a00 */
[----:B------:R-:W1:Y:S01]  /*00f0*/  LDC.64 R6, c[0x0][0x390] ;  /* 0x0000e400ff067b82 */ /* 0x000e620000000a00 */
[----:B------:R-:W-:Y:S01]  /*0100*/  LOP3.LUT R16, R16, 0x7ffffffe, RZ, 0xc0, !PT ;  /* 0x7ffffffe10107812 */ /* 0x000fe200078ec0ff */
[----:B------:R-:W2:Y:S04]  /*0110*/  LDCU.64 UR6, c[0x0][0x3b0] ;  /* 0x00007600ff0677ac */ /* 0x000ea80008000a00 */
[----:B------:R-:W-:Y:S01]  /*0120*/  IMAD.MOV R17, RZ, RZ, -R16 ;  /* 0x000000ffff117224 */ /* 0x000fe200078e0a10 */
[----:B------:R-:W3:Y:S01]  /*0130*/  LDCU.64 UR4, c[0x0][0x3a8] ;  /* 0x00007500ff0477ac */ /* 0x000ee20008000a00 */
[----:B------:R-:W4:Y:S01]  /*0140*/  LDC.64 R8, c[0x0][0x380] ;  /* 0x0000e000ff087b82 */ /* 0x000f220000000a00 */
[----:B0-----:R-:W0:Y:S01]  /*0150*/  I2F.U32.RP R0, UR8 ;  /* 0x0000000800007d06 */ /* 0x001e220008209000 */
[----:B------:R-:W-:-:S02]  /*0160*/  UISETP.NE.U32.AND UP1, UPT, UR8, URZ, UPT ;  /* 0x000000ff0800728c */ /* 0x000fc4000bf25070 */
[----:B------:R-:W-:Y:S02]  /*0170*/  UISETP.NE.U32.AND UP2, UPT, UR9, URZ, UPT ;  /* 0x000000ff0900728c */ /* 0x000fe4000bf45070 */
[----:B--2---:R-:W-:Y:S02]  /*0180*/  UIADD3 UR6, UP0, UPT, UR6, 0x4, URZ ;  /* 0x0000000406067890 */ /* 0x004fe4000ff1e0ff */
[----:B------:R-:W-:Y:S02]  /*0190*/  ULOP3.LUT UR12, URZ, UR9, URZ, 0x33, !UPT ;  /* 0x00000009ff0c7292 */ /* 0x000fe4000f8e33ff */
[----:B------:R-:W2:Y:S01]  /*01a0*/  I2F.U32.RP R4, UR9 ;  /* 0x0000000900047d06 */ /* 0x000ea20008209000 */
[----:B------:R-:W-:Y:S01]  /*01b0*/  UIADD3.X UR7, UPT, UPT, URZ, UR7, URZ, UP0, !UPT ;  /* 0x00000007ff077290 */ /* 0x000fe200087fe4ff */
[----:B------:R-:W-:Y:S01]  /*01c0*/  PLOP3.LUT P1, PT, PT, PT, UP1, 0x80, 0x8 ;  /* 0x000000000008781c */ /* 0x000fe20003f2f018 */
[----:B---3--:R-:W-:Y:S01]  /*01d0*/  UIADD3 UR4, UP0, UPT, UR4, 0x4, URZ ;  /* 0x0000000404047890 */ /* 0x008fe2000ff1e0ff */
[----:B------:R-:W-:Y:S01]  /*01e0*/  PLOP3.LUT P0, PT, PT, PT, UP2, 0x80, 0x8 ;  /* 0x000000000008781c */ /* 0x000fe20003f0f028 */
[----:B------:R-:W-:-:S02]  /*01f0*/  IMAD.U32 R20, RZ, RZ, UR12 ;  /* 0x0000000cff147e24 */ /* 0x000fc4000f8e00ff */
[----:B------:R-:W-:Y:S01]  /*0200*/  UIADD3.X UR5, UPT, UPT, URZ, UR5, URZ, UP0, !UPT ;  /* 0x00000005ff057290 */ /* 0x000fe200087fe4ff */
[----:B0-----:R-:W0:Y:S01]  /*0210*/  MUFU.RCP R0, R0 ;  /* 0x0000000000007308 */ /* 0x001e220000001000 */
[----:B------:R-:W-:-:S07]  /*0220*/  MOV R12, UR4 ;  /* 0x00000004000c7c02 */ /* 0x000fce0008000f00 */
[----:B--2---:R-:W2:Y:S01]  /*0230*/  MUFU.RCP R4, R4 ;  /* 0x0000000400047308 */ /* 0x004ea20000001000 */
[----:B0-----:R-:W-:Y:S02]  /*0240*/  VIADD R18, R0, 0xffffffe ;  /* 0x0ffffffe00127836 */ /* 0x001fe40000000000 */
[----:B------:R-:W0:Y:S05]  /*0250*/  LDC R0, c[0x0][0x38c] ;  /* 0x0000e300ff007b82 */ /* 0x000e2a0000000800 */
[----:B------:R3:W5:Y:S01]  /*0260*/  F2I.FTZ.U32.TRUNC.NTZ R19, R18 ;  /* 0x0000001200137305 */ /* 0x000762000021f000 */
[----:B--2---:R-:W-:Y:S02]  /*0270*/  VIADD R10, R4, 0xffffffe ;  /* 0x0ffffffe040a7836 */ /* 0x004fe40000000000 */
[----:B------:R-:W2:Y:S05]  /*0280*/  LDC.64 R4, c[0x0][0x398] ;  /* 0x0000e600ff047b82 */ /* 0x000eaa0000000a00 */
[----:B------:R1:W4:Y:S01]  /*0290*/  F2I.FTZ.U32.TRUNC.NTZ R11, R10 ;  /* 0x0000000a000b7305 */ /* 0x000322000021f000 */
[----:B---3--:R-:W-:Y:S01]  /*02a0*/  IMAD.MOV.U32 R18, RZ, RZ, RZ ;  /* 0x000000ffff127224 */ /* 0x008fe200078e00ff */
[----:B-----5:R-:W-:Y:S01]  /*02b0*/  IADD3 R13, PT, PT, RZ, -R19, RZ ;  /* 0x80000013ff0d7210 */ /* 0x020fe20007ffe0ff */
[----:B-1----:R-:W-:-:S04]  /*02c0*/  HFMA2 R10, -RZ, RZ, 0, 0 ;  /* 0x00000000ff0a7431 */ /* 0x002fc800000001ff */
[----:B------:R-:W-:Y:S01]  /*02d0*/  IMAD R13, R13, UR8, RZ ;  /* 0x000000080d0d7c24 */ /* 0x000fe2000f8e02ff */
[----:B------:R-:W-:Y:S01]  /*02e0*/  ULOP3.LUT UR8, URZ, UR8, URZ, 0x33, !UPT ;  /* 0x00000008ff087292 */ /* 0x000fe2000f8e33ff */
[----:B----4-:R-:W-:Y:S02]  /*02f0*/  IMAD.MOV R21, RZ, RZ, -R11 ;  /* 0x000000ffff157224 */ /* 0x010fe400078e0a0b */
[----:B------:R-:W-:-:S04]  /*0300*/  IMAD.HI.U32 R18, R19, R13, R18 ;  /* 0x0000000d13127227 */ /* 0x000fc800078e0012 */
[----:B------:R-:W-:Y:S02]  /*0310*/  IMAD R21, R21, UR9, RZ ;  /* 0x0000000915157c24 */ /* 0x000fe4000f8e02ff */
[----:B------:R-:W-:Y:S02]  /*0320*/  IMAD.U32 R19, RZ, RZ, UR8 ;  /* 0x00000008ff137e24 */ /* 0x000fe4000f8e00ff */
[----:B------:R-:W-:Y:S01]  /*0330*/  IMAD.HI.U32 R21, R11, R21, R10 ;  /* 0x000000150b157227 */ /* 0x000fe200078e000a */
[----:B------:R-:W-:-:S03]  /*0340*/  MOV R11, UR7 ;  /* 0x00000007000b7c02 */ /* 0x000fc60008000f00 */
[----:B------:R-:W-:Y:S02]  /*0350*/  IMAD.U32 R10, RZ, RZ, UR6 ;  /* 0x00000006ff0a7e24 */ /* 0x000fe4000f8e00ff */
[----:B------:R-:W-:-:S07]  /*0360*/  IMAD.U32 R13, RZ, RZ, UR5 ;  /* 0x00000005ff0d7e24 */ /* 0x000fce000f8e00ff */
.L_x_5:
[----:B-1----:R-:W3:Y:S04]  /*0370*/  LDG.E R14, desc[UR10][R2.64] ;  /* 0x0000000a020e7981 */ /* 0x002ee8000c1e1900 */
[----:B------:R-:W3:Y:S04]  /*0380*/  LDG.E R15, desc[UR10][R12.64+-0x4] ;  /* 0xfffffc0a0c0f7981 */ /* 0x000ee8000c1e1900 */
[----:B------:R-:W3:Y:S02]  /*0390*/  LDG.E R22, desc[UR10][R10.64+-0x4] ;  /* 0xfffffc0a0a167981 */ /* 0x000ee4000c1e1900 */
[----:B---3--:R-:W-:-:S04]  /*03a0*/  IMAD R15, R14, R15, R22 ;  /* 0x0000000f0e0f7224 */ /* 0x008fc800078e0216 */
[----:B------:R-:W-:-:S04]  /*03b0*/  IMAD.HI.U32 R18, R18, R15, RZ ;  /* 0x0000000f12127227 */ /* 0x000fc800078e00ff */
[----:B------:R-:W-:-:S04]  /*03c0*/  IMAD.MOV R18, RZ, RZ, -R18 ;  /* 0x000000ffff127224 */ /* 0x000fc800078e0a12 */
[----:B------:R-:W-:-:S05]  /*03d0*/  IMAD R15, R8, R18, R15 ;  /* 0x00000012080f7224 */ /* 0x000fca00078e020f */
[----:B------:R-:W-:-:S13]  /*03e0*/  ISETP.GE.U32.AND P2, PT, R15, R8, PT ;  /* 0x000000080f00720c */ /* 0x000fda0003f46070 */
[----:B------:R-:W-:-:S04]  /*03f0*/  @P2 IADD3 R15, PT, PT, R15, -R8, RZ ;  /* 0x800000080f0f2210 */ /* 0x000fc80007ffe0ff */
[----:B------:R-:W-:-:S13]  /*0400*/  ISETP.GE.U32.AND P2, PT, R15, R8, PT ;  /* 0x000000080f00720c */ /* 0x000fda0003f46070 */
[----:B------:R-:W-:-:S05]  /*0410*/  @P2 IMAD.IADD R15, R15, 0x1, -R8 ;  /* 0x000000010f0f2824 */ /* 0x000fca00078e0a08 */
[----:B------:R-:W-:-:S05]  /*0420*/  SEL R18, R19, R15, !P1 ;  /* 0x0000000f13127207 */ /* 0x000fca0004800000 */
        /* <DEDUP_REMOVED lines=8> */
[----:B------:R-:W-:-:S05]  /*04b0*/  IMAD.WIDE R18, R19, 0x4, R6 ;  /* 0x0000000413127825 */ /* 0x000fca00078e0206 */
[----:B------:R-:W3:Y:S01]  /*04c0*/  LDG.E R15, desc[UR10][R18.64] ;  /* 0x0000000a120f7981 */ /* 0x000ee2000c1e1900 */
[----:B------:R-:W-:Y:S01]  /*04d0*/  BSSY.RECONVERGENT B0, `(.L_x_1) ;  /* 0x000002e000007945 */ /* 0x000fe20003800200 */
[----:B------:R-:W-:Y:S01]  /*04e0*/  IMAD.MOV.U32 R22, RZ, RZ, R14 ;  /* 0x000000ffff167224 */ /* 0x000fe200078e000e */
[----:B---3--:R-:W-:-:S13]  /*04f0*/  ISETP.NE.AND P0, PT, R15, R14, PT ;  /* 0x0000000e0f00720c */ /* 0x008fda0003f05270 */
[----:B------:R-:W-:Y:S05]  /*0500*/  @P0 BRA `(.L_x_2) ;  /* 0x0000000000a80947 */ /* 0x000fea0003800000 */
[----:B------:R1:W-:Y:S04]  /*0510*/  STG.E desc[UR10][R18.64], RZ ;  /* 0x000000ff12007986 */ /* 0x0003e8000c10190a */
[----:B------:R-:W3:Y:S04]  /*0520*/  LDG.E R20, desc[UR10][R2.64] ;  /* 0x0000000a02147981 */ /* 0x000ee8000c1e1900 */
[----:B------:R-:W3:Y:S04]  /*0530*/  LDG.E R21, desc[UR10][R12.64+-0x4] ;  /* 0xfffffc0a0c157981 */ /* 0x000ee8000c1e1900 */
[----:B------:R-:W3:Y:S01]  /*0540*/  LDG.E R22, desc[UR10][R10.64+-0x4] ;  /* 0xfffffc0a0a167981 */ /* 0x000ee2000c1e1900 */
[----:B------:R-:W4:Y:S01]  /*0550*/  I2F.U32.RP R23, R8 ;  /* 0x0000000800177306 */ /* 0x000f220000209000 */
[----:B------:R-:W-:Y:S01]  /*0560*/  IMAD.MOV.U32 R14, RZ, RZ, RZ ;  /* 0x000000ffff0e7224 */ /* 0x000fe200078e00ff */
[----:B------:R-:W-:-:S06]  /*0570*/  ISETP.NE.U32.AND P1, PT, R8, RZ, PT ;  /* 0x000000ff0800720c */ /* 0x000fcc0003f25070 */
[----:B------:R-:W0:Y:S08]  /*0580*/  I2F.U32.RP R24, R9 ;  /* 0x0000000900187306 */ /* 0x000e300000209000 */
[----:B----4-:R-:W4:Y:S08]  /*0590*/  MUFU.RCP R23, R23 ;  /* 0x0000001700177308 */ /* 0x010f300000001000 */
[----:B0-----:R-:W-:Y:S01]  /*05a0*/  MUFU.RCP R24, R24 ;  /* 0x0000001800187308 */ /* 0x001fe20000001000 */
[----:B----4-:R-:W-:-:S07]  /*05b0*/  IADD3 R15, PT, PT, R23, 0xffffffe, RZ ;  /* 0x0ffffffe170f7810 */ /* 0x010fce0007ffe0ff */
[----:B------:R-:W0:Y:S02]  /*05c0*/  F2I.FTZ.U32.TRUNC.NTZ R15, R15 ;  /* 0x0000000f000f7305 */ /* 0x000e24000021f000 */
[----:B0-----:R-:W-:-:S04]  /*05d0*/  IMAD.MOV R25, RZ, RZ, -R15 ;  /* 0x000000ffff197224 */ /* 0x001fc800078e0a0f */
[----:B-1----:R-:W-:-:S04]  /*05e0*/  IMAD R19, R25, R8, RZ ;  /* 0x0000000819137224 */ /* 0x002fc800078e02ff */
[----:B------:R-:W-:-:S04]  /*05f0*/  IMAD.HI.U32 R14, R15, R19, R14 ;  /* 0x000000130f0e7227 */ /* 0x000fc800078e000e */
[----:B---3--:R-:W-:-:S04]  /*0600*/  IMAD R21, R20, R21, R22 ;  /* 0x0000001514157224 */ /* 0x008fc800078e0216 */
[----:B------:R-:W-:-:S05]  /*0610*/  IMAD.HI.U32 R14, R14, R21, RZ ;  /* 0x000000150e0e7227 */ /* 0x000fca00078e00ff */
[----:B------:R-:W-:-:S05]  /*0620*/  IADD3 R14, PT, PT, -R14, RZ, RZ ;  /* 0x000000ff0e0e7210 */ /* 0x000fca0007ffe1ff */
[----:B------:R-:W-:Y:S02]  /*0630*/  IMAD R21, R8, R14, R21 ;  /* 0x0000000e08157224 */ /* 0x000fe400078e0215 */
[----:B------:R-:W-:-:S03]  /*0640*/  VIADD R14, R24, 0xffffffe ;  /* 0x0ffffffe180e7836 */ /* 0x000fc60000000000 */
[----:B------:R-:W-:Y:S01]  /*0650*/  ISETP.GE.U32.AND P0, PT, R21, R8, PT ;  /* 0x000000081500720c */ /* 0x000fe20003f06070 */
[----:B------:R0:W1:Y:S02]  /*0660*/  F2I.FTZ.U32.TRUNC.NTZ R15, R14 ;  /* 0x0000000e000f7305 */ /* 0x000064000021f000 */
[----:B0-----:R-:W-:-:S10]  /*0670*/  IMAD.MOV.U32 R14, RZ, RZ, RZ ;  /* 0x000000ffff0e7224 */ /* 0x001fd400078e00ff */
[----:B------:R-:W-:Y:S01]  /*0680*/  @P0 IADD3 R21, PT, PT, R21, -R8, RZ ;  /* 0x8000000815150210 */ /* 0x000fe20007ffe0ff */
[----:B-1----:R-:W-:-:S03]  /*0690*/  IMAD.MOV R18, RZ, RZ, -R15 ;  /* 0x000000ffff127224 */ /* 0x002fc600078e0a0f */
[----:B------:R-:W-:Y:S01]  /*06a0*/  ISETP.GE.U32.AND P0, PT, R21, R8, PT ;  /* 0x000000081500720c */ /* 0x000fe20003f06070 */
[----:B------:R-:W-:-:S04]  /*06b0*/  IMAD R19, R18, R9, RZ ;  /* 0x0000000912137224 */ /* 0x000fc800078e02ff */
[----:B------:R-:W-:-:S08]  /*06c0*/  IMAD.HI.U32 R18, R15, R19, R14 ;  /* 0x000000130f127227 */ /* 0x000fd000078e000e */
[-C--:B------:R-:W-:Y:S02]  /*06d0*/  @P0 IADD3 R21, PT, PT, R21, -R8.reuse, RZ ;  /* 0x8000000815150210 */ /* 0x080fe40007ffe0ff */
[----:B------:R-:W-:Y:S02]  /*06e0*/  @!P1 LOP3.LUT R21, RZ, R8, RZ, 0x33, !PT ;  /* 0x00000008ff159212 */ /* 0x000fe400078e33ff */
[----:B------:R-:W-:-:S03]  /*06f0*/  ISETP.NE.U32.AND P1, PT, R9, RZ, PT ;  /* 0x000000ff0900720c */ /* 0x000fc60003f25070 */
[----:B------:R-:W-:-:S05]  /*0700*/  IMAD.HI.U32 R14, R18, R21, RZ ;  /* 0x00000015120e7227 */ /* 0x000fca00078e00ff */
[----:B------:R-:W-:-:S05]  /*0710*/  IADD3 R14, PT, PT, -R14, RZ, RZ ;  /* 0x000000ff0e0e7210 */ /* 0x000fca0007ffe1ff */
[----:B------:R-:W-:-:S05]  /*0720*/  IMAD R14, R9, R14, R21 ;  /* 0x0000000e090e7224 */ /* 0x000fca00078e0215 */
[----:B------:R-:W-:-:S13]  /*0730*/  ISETP.GE.U32.AND P0, PT, R14, R9, PT ;  /* 0x000000090e00720c */ /* 0x000fda0003f06070 */
[----:B------:R-:W-:-:S05]  /*0740*/  @P0 IMAD.IADD R14, R14, 0x1, -R9 ;  /* 0x000000010e0e0824 */ /* 0x000fca00078e0a09 */
[----:B------:R-:W-:-:S13]  /*0750*/  ISETP.GE.U32.AND P0, PT, R14, R9, PT ;  /* 0x000000090e00720c */ /* 0x000fda0003f06070 */
[-C--:B------:R-:W-:Y:S02]  /*0760*/  @P0 IADD3 R14, PT, PT, R14, -R9.reuse, RZ ;  /* 0x800000090e0e0210 */ /* 0x080fe40007ffe0ff */
[----:B------:R-:W-:-:S05]  /*0770*/  @!P1 LOP3.LUT R14, RZ, R9, RZ, 0x33, !PT ;  /* 0x00000009ff0e9212 */ /* 0x000fca00078e33ff */
[----:B--2---:R-:W-:-:S05]  /*0780*/  IMAD.WIDE R14, R14, 0x4, R4 ;  /* 0x000000040e0e7825 */ /* 0x004fca00078e0204 */
[----:B------:R1:W-:Y:S04]  /*0790*/  STG.E desc[UR10][R14.64], R0 ;  /* 0x000000000e007986 */ /* 0x0003e8000c10190a */
[----:B------:R1:W5:Y:S02]  /*07a0*/  LDG.E R22, desc[UR10][R2.64] ;  /* 0x0000000a02167981 */ /* 0x000364000c1e1900 */
.L_x_2:
[----:B------:R-:W-:Y:S05]  /*07b0*/  BSYNC.RECONVERGENT B0 ;  /* 0x0000000000007941 */ /* 0x000fea0003800200 */
.L_x_1:
[----:B-1----:R-:W3:Y:S04]  /*07c0*/  LDG.E R15, desc[UR10][R12.64] ;  /* 0x0000000a0c0f7981 */ /* 0x002ee8000c1e1900 */
[----:B------:R-:W3:Y:S01]  /*07d0*/  LDG.E R14, desc[UR10][R10.64] ;  /* 0x0000000a0a0e7981 */ /* 0x000ee2000c1e1900 */
[----:B------:R-:W1:Y:S01]  /*07e0*/  I2F.U32.RP R20, R8 ;  /* 0x0000000800147306 */ /* 0x000e620000209000 */
[----:B------:R-:W-:Y:S01]  /*07f0*/  IMAD.MOV.U32 R18, RZ, RZ, RZ ;  /* 0x000000ffff127224 */ /* 0x000fe200078e00ff */
[----:B------:R-:W-:-:S06]  /*0800*/  ISETP.NE.U32.AND P1, PT, R8, RZ, PT ;  /* 0x000000ff0800720c */ /* 0x000fcc0003f25070 */
[----:B------:R-:W4:Y:S08]  /*0810*/  I2F.U32.RP R24, R9 ;  /* 0x0000000900187306 */ /* 0x000f300000209000 */
[----:B-1----:R-:W1:Y:S08]  /*0820*/  MUFU.RCP R20, R20 ;  /* 0x0000001400147308 */ /* 0x002e700000001000 */
[----:B----4-:R-:W-:Y:S01]  /*0830*/  MUFU.RCP R24, R24 ;  /* 0x0000001800187308 */ /* 0x010fe20000001000 */
[----:B-1----:R-:W-:-:S07]  /*0840*/  VIADD R19, R20, 0xffffffe ;  /* 0x0ffffffe14137836 */ /* 0x002fce0000000000 */
[----:B------:R-:W1:Y:S02]  /*0850*/  F2I.FTZ.U32.TRUNC.NTZ R19, R19 ;  /* 0x0000001300137305 */ /* 0x000e64000021f000 */
[----:B-1----:R-:W-:-:S05]  /*0860*/  IADD3 R21, PT, PT, RZ, -R19, RZ ;  /* 0x80000013ff157210 */ /* 0x002fca0007ffe0ff */
[----:B------:R-:W-:-:S04]  /*0870*/  IMAD R21, R21, R8, RZ ;  /* 0x0000000815157224 */ /* 0x000fc800078e02ff */
[----:B------:R-:W-:Y:S01]  /*0880*/  IMAD.HI.U32 R18, R19, R21, R18 ;  /* 0x0000001513127227 */ /* 0x000fe200078e0012 */
[----:B------:R-:W-:-:S03]  /*0890*/  LOP3.LUT R19, RZ, R8, RZ, 0x33, !PT ;  /* 0x00000008ff137212 */ /* 0x000fc600078e33ff */
[----:B---3-5:R-:W-:-:S04]  /*08a0*/  IMAD R15, R15, R22, R14 ;  /* 0x000000160f0f7224 */ /* 0x028fc800078e020e */
[----:B------:R-:W-:-:S05]  /*08b0*/  IMAD.HI.U32 R14, R18, R15, RZ ;  /* 0x0000000f120e7227 */ /* 0x000fca00078e00ff */
[----:B------:R-:W-:-:S05]  /*08c0*/  IADD3 R14, PT, PT, -R14, RZ, RZ ;  /* 0x000000ff0e0e7210 */ /* 0x000fca0007ffe1ff */
[----:B------:R-:W-:Y:S02]  /*08d0*/  IMAD R23, R8, R14, R15 ;  /* 0x0000000e08177224 */ /* 0x000fe400078e020f */
[----:B------:R-:W-:-:S03]  /*08e0*/  VIADD R14, R24, 0xffffffe ;  /* 0x0ffffffe180e7836 */ /* 0x000fc60000000000 */
[----:B------:R-:W-:Y:S01]  /*08f0*/  ISETP.GE.U32.AND P0, PT, R23, R8, PT ;  /* 0x000000081700720c */ /* 0x000fe20003f06070 */
[----:B------:R1:W3:Y:S02]  /*0900*/  F2I.FTZ.U32.TRUNC.NTZ R15, R14 ;  /* 0x0000000e000f7305 */ /* 0x0002e4000021f000 */
[----:B-1----:R-:W-:-:S10]  /*0910*/  IMAD.MOV.U32 R14, RZ, RZ, RZ ;  /* 0x000000ffff0e7224 */ /* 0x002fd400078e00ff */
[----:B------:R-:W-:Y:S01]  /*0920*/  @P0 IADD3 R23, PT, PT, R23, -R8, RZ ;  /* 0x8000000817170210 */ /* 0x000fe20007ffe0ff */
[----:B---3--:R-:W-:-:S03]  /*0930*/  IMAD.MOV R20, RZ, RZ, -R15 ;  /* 0x000000ffff147224 */ /* 0x008fc600078e0a0f */
[----:B------:R-:W-:Y:S01]  /*0940*/  ISETP.GE.U32.AND P0, PT, R23, R8, PT ;  /* 0x000000081700720c */ /* 0x000fe20003f06070 */
[-C--:B------:R-:W-:Y:S01]  /*0950*/  IMAD R21, R20, R9.reuse, RZ ;  /* 0x0000000914157224 */ /* 0x080fe200078e02ff */
[----:B------:R-:W-:-:S03]  /*0960*/  LOP3.LUT R20, RZ, R9, RZ, 0x33, !PT ;  /* 0x00000009ff147212 */ /* 0x000fc600078e33ff */
[----:B------:R-:W-:-:S08]  /*0970*/  IMAD.HI.U32 R21, R15, R21, R14 ;  /* 0x000000150f157227 */ /* 0x000fd000078e000e */
[----:B------:R-:W-:-:S04]  /*0980*/  @P0 IADD3 R23, PT, PT, R23, -R8, RZ ;  /* 0x8000000817170210 */ /* 0x000fc80007ffe0ff */
[----:B------:R-:W-:-:S05]  /*0990*/  SEL R14, R19, R23, !P1 ;  /* 0x00000017130e7207 */ /* 0x000fca0004800000 */
[----:B------:R-:W-:-:S05]  /*09a0*/  IMAD.HI.U32 R15, R21, R14, RZ ;  /* 0x0000000e150f7227 */ /* 0x000fca00078e00ff */
[----:B------:R-:W-:-:S05]  /*09b0*/  IADD3 R15, PT, PT, -R15, RZ, RZ ;  /* 0x000000ff0f0f7210 */ /* 0x000fca0007ffe1ff */
[----:B------:R-:W-:-:S05]  /*09c0*/  IMAD R14, R9, R15, R14 ;  /* 0x0000000f090e7224 */ /* 0x000fca00078e020e */
[----:B------:R-:W-:-:S13]  /*09d0*/  ISETP.GE.U32.AND P0, PT, R14, R9, PT ;  /* 0x000000090e00720c */ /* 0x000fda0003f06070 */
[----:B------:R-:W-:Y:S01]  /*09e0*/  @P0 IMAD.IADD R14, R14, 0x1, -R9 ;  /* 0x000000010e0e0824 */ /* 0x000fe200078e0a09 */
[----:B------:R-:W-:-:S04]  /*09f0*/  ISETP.NE.U32.AND P0, PT, R9, RZ, PT ;  /* 0x000000ff0900720c */ /* 0x000fc80003f05070 */
[----:B------:R-:W-:-:S13]  /*0a00*/  ISETP.GE.U32.AND P2, PT, R14, R9, PT ;  /* 0x000000090e00720c */ /* 0x000fda0003f46070 */
[----:B------:R-:W-:-:S04]  /*0a10*/  @P2 IADD3 R14, PT, PT, R14, -R9, RZ ;  /* 0x800000090e0e2210 */ /* 0x000fc80007ffe0ff */
[----:B------:R-:W-:-:S05]  /*0a20*/  SEL R15, R20, R14, !P0 ;  /* 0x0000000e140f7207 */ /* 0x000fca0004000000 */
[----:B------:R-:W-:-:S05]  /*0a30*/  IMAD.WIDE R14, R15, 0x4, R6 ;  /* 0x000000040f0e7825 */ /* 0x000fca00078e0206 */
[----:B------:R-:W3:Y:S01]  /*0a40*/  LDG.E R23, desc[UR10][R14.64] ;  /* 0x0000000a0e177981 */ /* 0x000ee2000c1e1900 */
[----:B------:R-:W-:Y:S01]  /*0a50*/  VIADD R17, R17, 0x2 ;  /* 0x0000000211117836 */ /* 0x000fe20000000000 */
[----:B------:R-:W-:Y:S04]  /*0a60*/  BSSY.RECONVERGENT B0, `(.L_x_3) ;  /* 0x000001b000007945 */ /* 0x000fe80003800200 */
[----:B------:R-:W-:Y:S02]  /*0a70*/  ISETP.NE.AND P2, PT, R17, RZ, PT ;  /* 0x000000ff1100720c */ /* 0x000fe40003f45270 */
[----:B---3--:R-:W-:-:S13]  /*0a80*/  ISETP.NE.AND P3, PT, R23, R22, PT ;  /* 0x000000161700720c */ /* 0x008fda0003f65270 */
[----:B------:R-:W-:Y:S05]  /*0a90*/  @P3 BRA `(.L_x_4) ;  /* 0x00000000005c3947 */ /* 0x000fea0003800000 */
[----:B------:R1:W-:Y:S04]  /*0aa0*/  STG.E desc[UR10][R14.64], RZ ;  /* 0x000000ff0e007986 */ /* 0x0003e8000c10190a */
[----:B------:R-:W3:Y:S04]  /*0ab0*/  LDG.E R22, desc[UR10][R2.64] ;  /* 0x0000000a02167981 */ /* 0x000ee8000c1e1900 */
[----:B------:R-:W3:Y:S04]  /*0ac0*/  LDG.E R23, desc[UR10][R12.64] ;  /* 0x0000000a0c177981 */ /* 0x000ee8000c1e1900 */
[----:B------:R-:W3:Y:S02]  /*0ad0*/  LDG.E R24, desc[UR10][R10.64] ;  /* 0x0000000a0a187981 */ /* 0x000ee4000c1e1900 */
[----:B---3--:R-:W-:-:S04]  /*0ae0*/  IMAD R23, R22, R23, R24 ;  /* 0x0000001716177224 */ /* 0x008fc800078e0218 */
[----:B------:R-:W-:-:S05]  /*0af0*/  IMAD.HI.U32 R22, R18, R23, RZ ;  /* 0x0000001712167227 */ /* 0x000fca00078e00ff */
[----:B------:R-:W-:-:S05]  /*0b00*/  IADD3 R22, PT, PT, -R22, RZ, RZ ;  /* 0x000000ff16167210 */ /* 0x000fca0007ffe1ff */
[----:B------:R-:W-:-:S05]  /*0b10*/  IMAD R23, R8, R22, R23 ;  /* 0x0000001608177224 */ /* 0x000fca00078e0217 */
[----:B------:R-:W-:-:S13]  /*0b20*/  ISETP.GE.U32.AND P3, PT, R23, R8, PT ;  /* 0x000000081700720c */ /* 0x000fda0003f66070 */
[----:B------:R-:W-:-:S05]  /*0b30*/  @P3 IMAD.IADD R23, R23, 0x1, -R8 ;  /* 0x0000000117173824 */ /* 0x000fca00078e0a08 */
[----:B------:R-:W-:-:S13]  /*0b40*/  ISETP.GE.U32.AND P3, PT, R23, R8, PT ;  /* 0x000000081700720c */ /* 0x000fda0003f66070 */
[----:B------:R-:W-:-:S04]  /*0b50*/  @P3 IADD3 R23, PT, PT, R23, -R8, RZ ;  /* 0x8000000817173210 */ /* 0x000fc80007ffe0ff */
[----:B-1----:R-:W-:-:S05]  /*0b60*/  SEL R14, R19, R23, !P1 ;  /* 0x00000017130e7207 */ /* 0x002fca0004800000 */
        /* <DEDUP_REMOVED lines=8> */
[----:B--2---:R-:W-:-:S05]  /*0bf0*/  IMAD.WIDE R14, R15, 0x4, R4 ;  /* 0x000000040f0e7825 */ /* 0x004fca00078e0204 */
[----:B0-----:R1:W-:Y:S02]  /*0c00*/  STG.E desc[UR10][R14.64], R0 ;  /* 0x000000000e007986 */ /* 0x0013e4000c10190a */
.L_x_4:
[----:B------:R-:W-:Y:S05]  /*0c10*/  BSYNC.RECONVERGENT B0 ;  /* 0x0000000000007941 */ /* 0x000fea0003800200 */
.L_x_3:
[----:B------:R-:W-:Y:S02]  /*0c20*/  IADD3 R12, P4, PT, R12, 0x8, RZ ;  /* 0x000000080c0c7810 */ /* 0x000fe40007f9e0ff */
[----:B------:R-:W-:-:S03]  /*0c30*/  IADD3 R10, P3, PT, R10, 0x8, RZ ;  /* 0x000000080a0a7810 */ /* 0x000fc60007f7e0ff */
[----:B------:R-:W-:Y:S01]  /*0c40*/  IMAD.X R13, RZ, RZ, R13, P4 ;  /* 0x000000ffff0d7224 */ /* 0x000fe200020e060d */
[----:B------:R-:W-:Y:S01]  /*0c50*/  IADD3.X R11, PT, PT, RZ, R11, RZ, P3, !PT ;  /* 0x0000000bff0b7210 */ /* 0x000fe20001ffe4ff */
[----:B------:R-:W-:Y:S08]  /*0c60*/  @P2 BRA `(.L_x_5) ;  /* 0xfffffff400c02947 */ /* 0x000ff0000383ffff */
[----:B--2---:R-:W-:Y:S01]  /*0c70*/  MOV R4, R16 ;  /* 0x0000001000047202 */ /* 0x004fe20000000f00 */
[----:B------:R-:W-:-:S07]  /*0c80*/  IMAD.MOV.U32 R5, RZ, RZ, RZ ;  /* 0x000000ffff057224 */ /* 0x000fce00078e00ff */
.L_x_0:
[----:B01----:R-:W0:Y:S02]  /*0c90*/  LDC R0, c[0x0][0x38c] ;  /* 0x0000e300ff007b82 */ /* 0x003e240000000800 */
[----:B0-----:R-:W-:-:S04]  /*0ca0*/  LOP3.LUT R6, R0, 0x1, RZ, 0xc0, !PT ;  /* 0x0000000100067812 */ /* 0x001fc800078ec0ff */
[----:B------:R-:W-:-:S13]  /*0cb0*/  ISETP.NE.U32.AND P0, PT, R6, 0x1, PT ;  /* 0x000000010600780c */ /* 0x000fda0003f05070 */
[----:B------:R-:W-:Y:S05]  /*0cc0*/  @P0 EXIT ;  /* 0x000000000000094d */ /* 0x000fea0003800000 */
[----:B------:R-:W0:Y:S01]  /*0cd0*/  LDCU.64 UR4, c[0x0][0x3a8] ;  /* 0x00007500ff0477ac */ /* 0x000e220008000a00 */
[C---:B------:R-:W-:Y:S01]  /*0ce0*/  SHF.L.U32 R6, R4.reuse, 0x2, RZ ;  /* 0x0000000204067819 */ /* 0x040fe200000006ff */
[----:B------:R-:W2:Y:S01]  /*0cf0*/  LDG.E R8, desc[UR10][R2.64] ;  /* 0x0000000a02087981 */ /* 0x000ea2000c1e1900 */
[----:B------:R-:W-:Y:S01]  /*0d00*/  SHF.L.U64.HI R7, R4, 0x2, R5 ;  /* 0x0000000204077819 */ /* 0x000fe20000010205 */
[----:B------:R-:W1:Y:S01]  /*0d10*/  LDCU.64 UR6, c[0x0][0x3b0] ;  /* 0x00007600ff0677ac */ /* 0x000e620008000a00 */
[C---:B0-----:R-:W-:Y:S02]  /*0d20*/  IADD3 R4, P0, PT, R6.reuse, UR4, RZ ;  /* 0x0000000406047c10 */ /* 0x041fe4000ff1e0ff */
[----:B-1----:R-:W-:Y:S02]  /*0d30*/  IADD3 R6, P1, PT, R6, UR6, RZ ;  /* 0x0000000606067c10 */ /* 0x002fe4000ff3e0ff */
[C---:B------:R-:W-:Y:S01]  /*0d40*/  IADD3.X R5, PT, PT, R7.reuse, UR5, RZ, P0, !PT ;  /* 0x0000000507057c10 */ /* 0x040fe200087fe4ff */
[----:B------:R-:W0:Y:S01]  /*0d50*/  LDCU.64 UR4, c[0x0][0x380] ;  /* 0x00007000ff0477ac */ /* 0x000e220008000a00 */
[----:B------:R-:W-:-:S03]  /*0d60*/  IADD3.X R7, PT, PT, R7, UR7, RZ, P1, !PT ;  /* 0x0000000707077c10 */ /* 0x000fc60008ffe4ff */
[----:B------:R-:W2:Y:S04]  /*0d70*/  LDG.E R13, desc[UR10][R4.64] ;  /* 0x0000000a040d7981 */ /* 0x000ea8000c1e1900 */
[----:B------:R-:W2:Y:S01]  /*0d80*/  LDG.E R12, desc[UR10][R6.64] ;  /* 0x0000000a060c7981 */ /* 0x000ea2000c1e1900 */
[----:B0-----:R-:W0:Y:S08]  /*0d90*/  I2F.U32.RP R14, UR4 ;  /* 0x00000004000e7d06 */ /* 0x001e300008209000 */
[----:B0-----:R-:W0:Y:S02]  /*0da0*/  MUFU.RCP R14, R14 ;  /* 0x0000000e000e7308 */ /* 0x001e240000001000 */
[----:B0-----:R-:W-:-:S06]  /*0db0*/  VIADD R15, R14, 0xffffffe ;  /* 0x0ffffffe0e0f7836 */ /* 0x001fcc0000000000 */
[----:B------:R-:W0:Y:S01]  /*0dc0*/  F2I.FTZ.U32.TRUNC.NTZ R11, R15 ;  /* 0x0000000f000b7305 */ /* 0x000e22000021f000 */
[----:B------:R-:W-:-:S07]  /*0dd0*/  IMAD.MOV.U32 R10, RZ, RZ, RZ ;  /* 0x000000ffff0a7224 */ /* 0x000fce00078e00ff */
[----:B------:R-:W1:Y:S01]  /*0de0*/  I2F.U32.RP R16, UR5 ;  /* 0x0000000500107d06 */ /* 0x000e620008209000 */
[----:B0-----:R-:W-:-:S05]  /*0df0*/  IADD3 R9, PT, PT, RZ, -R11, RZ ;  /* 0x8000000bff097210 */ /* 0x001fca0007ffe0ff */
[----:B------:R-:W-:-:S04]  /*0e00*/  IMAD R9, R9, UR4, RZ ;  /* 0x0000000409097c24 */ /* 0x000fc8000f8e02ff */
[----:B------:R-:W-:Y:S01]  /*0e10*/  IMAD.HI.U32 R9, R11, R9, R10 ;  /* 0x000000090b097227 */ /* 0x000fe200078e000a */
[----:B-1----:R-:W0:Y:S03]  /*0e20*/  MUFU.RCP R16, R16 ;  /* 0x0000001000107308 */ /* 0x002e260000001000 */
[----:B--2---:R-:W-:-:S04]  /*0e30*/  IMAD R12, R8, R13, R12 ;  /* 0x0000000d080c7224 */ /* 0x004fc800078e020c */
[----:B------:R-:W-:-:S05]  /*0e40*/  IMAD.HI.U32 R10, R9, R12, RZ ;  /* 0x0000000c090a7227 */ /* 0x000fca00078e00ff */
[----:B------:R-:W-:-:S05]  /*0e50*/  IADD3 R11, PT, PT, -R10, RZ, RZ ;  /* 0x000000ff0a0b7210 */ /* 0x000fca0007ffe1ff */
[----:B------:R-:W-:-:S05]  /*0e60*/  IMAD R11, R11, UR4, R12 ;  /* 0x000000040b0b7c24 */ /* 0x000fca000f8e020c */
[----:B------:R-:W-:Y:S01]  /*0e70*/  ISETP.GE.U32.AND P0, PT, R11, UR4, PT ;  /* 0x000000040b007c0c */ /* 0x000fe2000bf06070 */
[----:B0-----:R-:W-:-:S06]  /*0e80*/  VIADD R13, R16, 0xffffffe ;  /* 0x0ffffffe100d7836 */ /* 0x001fcc0000000000 */
[----:B------:R-:W0:Y:S06]  /*0e90*/  F2I.FTZ.U32.TRUNC.NTZ R13, R13 ;  /* 0x0000000d000d7305 */ /* 0x000e2c000021f000 */
[----:B------:R-:W-:-:S04]  /*0ea0*/  @P0 IADD3 R11, PT, PT, R11, -UR4, RZ ;  /* 0x800000040b0b0c10 */ /* 0x000fc8000fffe0ff */
[----:B------:R-:W-:Y:S01]  /*0eb0*/  ISETP.GE.U32.AND P1, PT, R11, UR4, PT ;  /* 0x000000040b007c0c */ /* 0x000fe2000bf26070 */
[----:B------:R-:W-:Y:S02]  /*0ec0*/  IMAD.MOV.U32 R12, RZ, RZ, RZ ;  /* 0x000000ffff0c7224 */ /* 0x000fe400078e00ff */
[----:B0-----:R-:W-:Y:S01]  /*0ed0*/  IMAD.MOV R15, RZ, RZ, -R13 ;  /* 0x000000ffff0f7224 */ /* 0x001fe200078e0a0d */
[----:B------:R-:W-:Y:S02]  /*0ee0*/  ISETP.NE.U32.AND P0, PT, RZ, UR4, PT ;  /* 0x00000004ff007c0c */ /* 0x000fe4000bf05070 */
[----:B------:R-:W-:Y:S01]  /*0ef0*/  LOP3.LUT R10, RZ, UR4, RZ, 0x33, !PT ;  /* 0x00000004ff0a7c12 */ /* 0x000fe2000f8e33ff */
[----:B------:R-:W-:-:S06]  /*0f00*/  IMAD R15, R15, UR5, RZ ;  /* 0x000000050f0f7c24 */ /* 0x000fcc000f8e02ff */
[----:B------:R-:W-:Y:S01]  /*0f10*/  @P1 IADD3 R11, PT, PT, R11, -UR4, RZ ;  /* 0x800000040b0b1c10 */ /* 0x000fe2000fffe0ff */
[----:B------:R-:W-:Y:S02]  /*0f20*/  IMAD.HI.U32 R12, R13, R15, R12 ;  /* 0x0000000f0d0c7227 */ /* 0x000fe400078e000c */
[----:B------:R-:W0:Y:S01]  /*0f30*/  LDC.64 R14, c[0x0][0x390] ;  /* 0x0000e400ff0e7b82 */ /* 0x000e220000000a00 */
[----:B------:R-:W-:-:S05]  /*0f40*/  SEL R11, R10, R11, !P0 ;  /* 0x0000000b0a0b7207 */ /* 0x000fca0004000000 */
[----:B------:R-:W-:-:S05]  /*0f50*/  IMAD.HI.U32 R13, R12, R11, RZ ;  /* 0x0000000b0c0d7227 */ /* 0x000fca00078e00ff */
[----:B------:R-:W-:-:S05]  /*0f60*/  IADD3 R16, PT, PT, -R13, RZ, RZ ;  /* 0x000000ff0d107210 */ /* 0x000fca0007ffe1ff */
[----:B------:R-:W-:-:S05]  /*0f70*/  IMAD R16, R16, UR5, R11 ;  /* 0x0000000510107c24 */ /* 0x000fca000f8e020b */
[----:B------:R-:W-:-:S13]  /*0f80*/  ISETP.GE.U32.AND P1, PT, R16, UR5, PT ;  /* 0x0000000510007c0c */ /* 0x000fda000bf26070 */
[----:B------:R-:W-:-:S05]  /*0f90*/  @P1 VIADD R16, R16, -UR5 ;  /* 0x8000000510101c36 */ /* 0x000fca0008000000 */
[----:B------:R-:W-:Y:S02]  /*0fa0*/  ISETP.GE.U32.AND P2, PT, R16, UR5, PT ;  /* 0x0000000510007c0c */ /* 0x000fe4000bf46070 */
[----:B------:R-:W-:Y:S02]  /*0fb0*/  ISETP.NE.U32.AND P1, PT, RZ, UR5, PT ;  /* 0x00000005ff007c0c */ /* 0x000fe4000bf25070 */
[----:B------:R-:W-:-:S09]  /*0fc0*/  LOP3.LUT R11, RZ, UR5, RZ, 0x33, !PT ;  /* 0x00000005ff0b7c12 */ /* 0x000fd2000f8e33ff */
[----:B------:R-:W-:-:S04]  /*0fd0*/  @P2 IADD3 R16, PT, PT, R16, -UR5, RZ ;  /* 0x8000000510102c10 */ /* 0x000fc8000fffe0ff */
[----:B------:R-:W-:-:S05]  /*0fe0*/  SEL R13, R11, R16, !P1 ;  /* 0x000000100b0d7207 */ /* 0x000fca0004800000 */
[----:B0-----:R-:W-:-:S05]  /*0ff0*/  IMAD.WIDE R14, R13, 0x4, R14 ;  /* 0x000000040d0e7825 */ /* 0x001fca00078e020e */
[----:B------:R-:W2:Y:S02]  /*1000*/  LDG.E R13, desc[UR10][R14.64] ;  /* 0x0000000a0e0d7981 */ /* 0x000ea4000c1e1900 */
[----:B--2---:R-:W-:-:S13]  /*1010*/  ISETP.NE.AND P2, PT, R13, R8, PT ;  /* 0x000000080d00720c */ /* 0x004fda0003f45270 */
[----:B------:R-:W-:Y:S05]  /*1020*/  @P2 EXIT ;  /* 0x000000000000294d */ /* 0x000fea0003800000 */
[----:B------:R-:W-:Y:S04]  /*1030*/  STG.E desc[UR10][R14.64], RZ ;  /* 0x000000ff0e007986 */ /* 0x000fe8000c10190a */
[----:B------:R-:W2:Y:S04]  /*1040*/  LDG.E R2, desc[UR10][R2.64] ;  /* 0x0000000a02027981 */ /* 0x000ea8000c1e1900 */
[----:B------:R-:W2:Y:S04]  /*1050*/  LDG.E R5, desc[UR10][R4.64] ;  /* 0x0000000a04057981 */ /* 0x000ea8000c1e1900 */
[----:B------:R-:W2:Y:S02]  /*1060*/  LDG.E R6, desc[UR10][R6.64] ;  /* 0x0000000a06067981 */ /* 0x000ea4000c1e1900 */
[----:B--2---:R-:W-:-:S02]  /*1070*/  IMAD R8, R2, R5, R6 ;  /* 0x0000000502087224 */ /* 0x004fc400078e0206 */
[----:B------:R-:W0:Y:S02]  /*1080*/  LDC.64 R2, c[0x0][0x398] ;  /* 0x0000e600ff027b82 */ /* 0x000e240000000a00 */
[----:B------:R-:W-:-:S04]  /*1090*/  IMAD.HI.U32 R9, R9, R8, RZ ;  /* 0x0000000809097227 */ /* 0x000fc800078e00ff */
[----:B------:R-:W-:-:S04]  /*10a0*/  IMAD.MOV R9, RZ, RZ, -R9 ;  /* 0x000000ffff097224 */ /* 0x000fc800078e0a09 */
[----:B------:R-:W-:-:S05]  /*10b0*/  IMAD R9, R9, UR4, R8 ;  /* 0x0000000409097c24 */ /* 0x000fca000f8e0208 */
[----:B------:R-:W-:-:S13]  /*10c0*/  ISETP.GE.U32.AND P2, PT, R9, UR4, PT ;  /* 0x0000000409007c0c */ /* 0x000fda000bf46070 */
[----:B------:R-:W-:-:S04]  /*10d0*/  @P2 IADD3 R9, PT, PT, R9, -UR4, RZ ;  /* 0x8000000409092c10 */ /* 0x000fc8000fffe0ff */
[----:B------:R-:W-:-:S13]  /*10e0*/  ISETP.GE.U32.AND P2, PT, R9, UR4, PT ;  /* 0x0000000409007c0c */ /* 0x000fda000bf46070 */
[----:B------:R-:W-:-:S05]  /*10f0*/  @P2 VIADD R9, R9, -UR4 ;  /* 0x8000000409092c36 */ /* 0x000fca0008000000 */
[----:B------:R-:W-:-:S05]  /*1100*/  SEL R9, R10, R9, !P0 ;  /* 0x000000090a097207 */ /* 0x000fca0004000000 */
[----:B------:R-:W-:-:S05]  /*1110*/  IMAD.HI.U32 R12, R12, R9, RZ ;  /* 0x000000090c0c7227 */ /* 0x000fca00078e00ff */
[----:B------:R-:W-:-:S05]  /*1120*/  IADD3 R12, PT, PT, -R12, RZ, RZ ;  /* 0x000000ff0c0c7210 */ /* 0x000fca0007ffe1ff */
[----:B------:R-:W-:-:S05]  /*1130*/  IMAD R4, R12, UR5, R9 ;  /* 0x000000050c047c24 */ /* 0x000fca000f8e0209 */
[----:B------:R-:W-:-:S13]  /*1140*/  ISETP.GE.U32.AND P0, PT, R4, UR5, PT ;  /* 0x0000000504007c0c */ /* 0x000fda000bf06070 */
[----:B------:R-:W-:-:S05]  /*1150*/  @P0 VIADD R4, R4, -UR5 ;  /* 0x8000000504040c36 */ /* 0x000fca0008000000 */
[----:B------:R-:W-:-:S13]  /*1160*/  ISETP.GE.U32.AND P0, PT, R4, UR5, PT ;  /* 0x0000000504007c0c */ /* 0x000fda000bf06070 */
[----:B------:R-:W-:-:S04]  /*1170*/  @P0 IADD3 R4, PT, PT, R4, -UR5, RZ ;  /* 0x8000000504040c10 */ /* 0x000fc8000fffe0ff */
[----:B------:R-:W-:-:S05]  /*1180*/  SEL R11, R11, R4, !P1 ;  /* 0x000000040b0b7207 */ /* 0x000fca0004800000 */
[----:B0-----:R-:W-:-:S05]  /*1190*/  IMAD.WIDE R2, R11, 0x4, R2 ;  /* 0x000000040b027825 */ /* 0x001fca00078e0202 */
[----:B------:R-:W-:Y:S01]  /*11a0*/  STG.E desc[UR10][R2.64], R0 ;  /* 0x0000000002007986 */ /* 0x000fe2000c10190a */
[----:B------:R-:W-:Y:S05]  /*11b0*/  EXIT ;  /* 0x000000000000794d */ /* 0x000fea0003800000 */
.L_x_6:
[----:B------:R-:W-:-:S00]  /*11c0*/  BRA `(.L_x_6) ;  /* 0xfffffffc00fc7947 */ /* 0x000fc0000383ffff */
[----:B------:R-:W-:-:S00]  /*11d0*/  NOP ;  /* 0x0000000000007918 */ /* 0x000fc00000000000 */
        /* <DEDUP_REMOVED lines=10> */
.L_x_17:


//--------------------- .text._Z4findiiiiPiS_S_S_S_S_ --------------------------
	.section	.text._Z4findiiiiPiS_S_S_S_S_,"ax",@progbits
	.align	128
        .global         _Z4findiiiiPiS_S_S_S_S_
        .type           _Z4findiiiiPiS_S_S_S_S_,@function
        .size           _Z4findiiiiPiS_S_S_S_S_,(.L_x_18 - _Z4findiiiiPiS_S_S_S_S_)
        .other          _Z4findiiiiPiS_S_S_S_S_,@"STO_CUDA_ENTRY STV_DEFAULT"
_Z4findiiiiPiS_S_S_S_S_:
.text._Z4findiiiiPiS_S_S_S_S_:
[----:B------:R-:W-:Y:S01]  /*0000*/  LDC R1, c[0x0][0x37c] ;  /* 0x0000df00ff017b82 */ /* 0x000fe20000000800 */
[----:B------:R-:W0:Y:S01]  /*0010*/  S2R R0, SR_TID.X ;  /* 0x0000000000007919 */ /* 0x000e220000002100 */
[----:B------:R-:W1:Y:S01]  /*0020*/  LDCU UR8, c[0x0][0x38c] ;  /* 0x00007180ff0877ac */ /* 0x000e620008000800 */
[----:B------:R-:W-:Y:S01]  /*0030*/  IMAD.MOV.U32 R22, RZ, RZ, RZ ;  /* 0x000000ffff167224 */ /* 0x000fe200078e00ff */
[----:B------:R-:W0:Y:S01]  /*0040*/  S2R R3, SR_CTAID.X ;  /* 0x0000000000037919 */ /* 0x000e220000002500 */
[----:B------:R-:W0:Y:S01]  /*0050*/  LDCU UR4, c[0x0][0x360] ;  /* 0x00006c00ff0477ac */ /* 0x000e220008000800 */
[----:B------:R-:W2:Y:S01]  /*0060*/  LDCU.64 UR16, c[0x0][0x358] ;  /* 0x00006b00ff1077ac */ /* 0x000ea20008000a00 */
[----:B-1----:R-:W-:Y:S01]  /*0070*/  UISETP.GE.AND UP0, UPT, UR8, 0x1, UPT ;  /* 0x000000010800788c */ /* 0x002fe2000bf06270 */
[----:B0-----:R-:W-:-:S08]  /*0080*/  IMAD R0, R3, UR4, R0 ;  /* 0x0000000403007c24 */ /* 0x001fd0000f8e0200 */
[----:B--2---:R-:W-:Y:S05]  /*0090*/  BRA.U !UP0, `(.L_x_7) ;  /* 0x0000001d08947547 */ /* 0x004fea000b800000 */
[----:B------:R-:W0:Y:S02]  /*00a0*/  LDC.64 R2, c[0x0][0x398] ;  /* 0x0000e600ff027b82 */ /* 0x000e240000000a00 */
[----:B0-----:R-:W-:-:S05]  /*00b0*/  IMAD.WIDE R2, R0, 0x4, R2 ;  /* 0x0000000400027825 */ /* 0x001fca00078e0202 */
[----:B------:R0:W5:Y:S01]  /*00c0*/  LDG.E R16, desc[UR16][R2.64] ;  /* 0x0000001002107981 */ /* 0x000162000c1e1900 */
[----:B------:R-:W-:Y:S01]  /*00d0*/  UISETP.GE.U32.AND UP1, UPT, UR8, 0x8, UPT ;  /* 0x000000080800788c */ /* 0x000fe2000bf26070 */
[----:B------:R-:W-:Y:S01]  /*00e0*/  HFMA2 R22, -RZ, RZ, 0, 0 ;  /* 0x00000000ff167431 */ /* 0x000fe200000001ff */
[----:B------:R-:W-:Y:S01]  /*00f0*/  ULOP3.LUT UR9, UR8, 0x7, URZ, 0xc0, !UPT ;  /* 0x0000000708097892 */ /* 0x000fe2000f8ec0ff */
[----:B------:R-:W-:-:S03]  /*0100*/  IMAD.MOV.U32 R17, RZ, RZ, RZ ;  /* 0x000000ffff117224 */ /* 0x000fc600078e00ff */
[----:B------:R-:W-:-:S03]  /*0110*/  UISETP.NE.AND UP0, UPT, UR9, URZ, UPT ;  /* 0x000000ff0900728c */ /* 0x000fc6000bf05270 */
[----:B0-----:R-:W-:Y:S08]  /*0120*/  BRA.U !UP1, `(.L_x_8) ;  /* 0x0000000d09887547 */ /* 0x001ff0000b800000 */
[----:B------:R-:W0:Y:S01]  /*0130*/  LDCU.64 UR18, c[0x0][0x380] ;  /* 0x00007000ff1277ac */ /* 0x000e220008000a00 */
[----:B------:R-:W-:Y:S01]  /*0140*/  IMAD.MOV.U32 R22, RZ, RZ, RZ ;  /* 0x000000ffff167224 */ /* 0x000fe200078e00ff */
[----:B------:R-:W1:Y:S01]  /*0150*/  LDCU.128 UR12, c[0x0][0x3a0] ;  /* 0x00007400ff0c77ac */ /* 0x000e620008000c00 */
[----:B------:R-:W-:-:S04]  /*0160*/  ULOP3.LUT UR10, UR8, 0x7ffffff8, URZ, 0xc0, !UPT ;  /* 0x7ffffff8080a7892 */ /* 0x000fc8000f8ec0ff */
[----:B------:R-:W-:Y:S02]  /*0170*/  UIADD3 UR11, UPT, UPT, -UR10, URZ, URZ ;  /* 0x000000ff0a0b7290 */ /* 0x000fe4000fffe1ff */
[----:B------:R-:W-:Y:S01]  /*0180*/  IMAD.U32 R17, RZ, RZ, UR10 ;  /* 0x0000000aff117e24 */ /* 0x000fe2000f8e00ff */
[----:B0-----:R-:W0:Y:S01]  /*0190*/  I2F.U32.RP R2, UR18 ;  /* 0x0000001200027d06 */ /* 0x001e220008209000 */
[----:B------:R-:W-:Y:S02]  /*01a0*/  ISETP.NE.U32.AND P0, PT, RZ, UR18, PT ;  /* 0x00000012ff007c0c */ /* 0x000fe4000bf05070 */
[----:B------:R-:W-:Y:S01]  /*01b0*/  ISETP.NE.U32.AND P1, PT, RZ, UR19, PT ;  /* 0x00000013ff007c0c */ /* 0x000fe2000bf25070 */
[----:B-1----:R-:W-:Y:S01]  /*01c0*/  UIADD3 UR6, UP1, UPT, UR12, 0x10, URZ ;  /* 0x000000100c067890 */ /* 0x002fe2000ff3e0ff */
[----:B------:R-:W-:Y:S01]  /*01d0*/  LOP3.LUT R20, RZ, UR18, RZ, 0x33, !PT ;  /* 0x00000012ff147c12 */ /* 0x000fe2000f8e33ff */
[----:B------:R-:W-:Y:S01]  /*01e0*/  UIADD3 UR4, UP2, UPT, UR14, 0x10, URZ ;  /* 0x000000100e047890 */ /* 0x000fe2000ff5e0ff */
[----:B------:R-:W-:Y:S01]  /*01f0*/  LOP3.LUT R21, RZ, UR19, RZ, 0x33, !PT ;  /* 0x00000013ff157c12 */ /* 0x000fe2000f8e33ff */
[----:B------:R-:W1:Y:S01]  /*0200*/  I2F.U32.RP R3, UR19 ;  /* 0x0000001300037d06 */ /* 0x000e620008209000 */
[----:B------:R-:W-:Y:S01]  /*0210*/  UIADD3.X UR7, UPT, UPT, URZ, UR13, URZ, UP1, !UPT ;  /* 0x0000000dff077290 */ /* 0x000fe20008ffe4ff */
[----:B------:R-:W-:Y:S01]  /*0220*/  MOV R6, UR6 ;  /* 0x0000000600067c02 */ /* 0x000fe20008000f00 */
[----:B------:R-:W-:-:S05]  /*0230*/  UIADD3.X UR5, UPT, UPT, URZ, UR15, URZ, UP2, !UPT ;  /* 0x0000000fff057290 */ /* 0x000fca00097fe4ff */
[----:B0-----:R-:W0:Y:S08]  /*0240*/  MUFU.RCP R2, R2 ;  /* 0x0000000200027308 */ /* 0x001e300000001000 */
[----:B-1----:R-:W1:Y:S01]  /*0250*/  MUFU.RCP R3, R3 ;  /* 0x0000000300037308 */ /* 0x002e620000001000 */
[----:B0-----:R-:W-:-:S07]  /*0260*/  VIADD R18, R2, 0xffffffe ;  /* 0x0ffffffe02127836 */ /* 0x001fce0000000000 */
[----:B------:R0:W2:Y:S01]  /*0270*/  F2I.FTZ.U32.TRUNC.NTZ R19, R18 ;  /* 0x0000001200137305 */ /* 0x0000a2000021f000 */
[----:B-1----:R-:W-:Y:S02]  /*0280*/  VIADD R4, R3, 0xffffffe ;  /* 0x0ffffffe03047836 */ /* 0x002fe40000000000 */
[----:B------:R-:W1:Y:S05]  /*0290*/  LDC.64 R2, c[0x0][0x390] ;  /* 0x0000e400ff027b82 */ /* 0x000e6a0000000a00 */
[----:B------:R3:W4:Y:S01]  /*02a0*/  F2I.FTZ.U32.TRUNC.NTZ R5, R4 ;  /* 0x0000000400057305 */ /* 0x000722000021f000 */
[----:B0-----:R-:W-:Y:S01]  /*02b0*/  IMAD.MOV.U32 R18, RZ, RZ, RZ ;  /* 0x000000ffff127224 */ /* 0x001fe200078e00ff */
[----:B--2---:R-:W-:-:S02]  /*02c0*/  IADD3 R7, PT, PT, RZ, -R19, RZ ;  /* 0x80000013ff077210 */ /* 0x004fc40007ffe0ff */
[----:B---3--:R-:W-:-:S03]  /*02d0*/  MOV R4, RZ ;  /* 0x000000ff00047202 */ /* 0x008fc60000000f00 */
[----:B------:R-:W-:Y:S02]  /*02e0*/  IMAD R7, R7, UR18, RZ ;  /* 0x0000001207077c24 */ /* 0x000fe4000f8e02ff */
[----:B----4-:R-:W-:Y:S02]  /*02f0*/  IMAD.MOV R9, RZ, RZ, -R5 ;  /* 0x000000ffff097224 */ /* 0x010fe400078e0a05 */
[----:B------:R-:W-:-:S04]  /*0300*/  IMAD.HI.U32 R18, R19, R7, R18 ;  /* 0x0000000713127227 */ /* 0x000fc800078e0012 */
[----:B------:R-:W-:Y:S02]  /*0310*/  IMAD R9, R9, UR19, RZ ;  /* 0x0000001309097c24 */ /* 0x000fe4000f8e02ff */
[----:B------:R-:W-:Y:S02]  /*0320*/  IMAD.U32 R7, RZ, RZ, UR7 ;  /* 0x00000007ff077e24 */ /* 0x000fe4000f8e00ff */
[----:B------:R-:W-:Y:S01]  /*0330*/  IMAD.HI.U32 R19, R5, R9, R4 ;  /* 0x0000000905137227 */ /* 0x000fe200078e0004 */
[----:B------:R-:W-:-:S03]  /*0340*/  MOV R5, UR5 ;  /* 0x0000000500057c02 */ /* 0x000fc60008000f00 */
[----:B------:R-:W-:-:S07]  /*0350*/  IMAD.U32 R4, RZ, RZ, UR4 ;  /* 0x00000004ff047e24 */ /* 0x000fce000f8e00ff */
.L_x_9:
[----:B------:R-:W2:Y:S04]  /*0360*/  LDG.E R25, desc[UR16][R6.64+-0x8] ;  /* 0xfffff81006197981 */ /* 0x000ea8000c1e1900 */
[----:B------:R-:W2:Y:S04]  /*0370*/  LDG.E R14, desc[UR16][R4.64+-0x8] ;  /* 0xfffff810040e7981 */ /* 0x000ea8000c1e1900 */
[----:B------:R-:W3:Y:S04]  /*0380*/  LDG.E R23, desc[UR16][R6.64+-0x10] ;  /* 0xfffff01006177981 */ /* 0x000ee8000c1e1900 */
[----:B------:R-:W3:Y:S04]  /*0390*/  LDG.E R9, desc[UR16][R4.64+-0x10] ;  /* 0xfffff01004097981 */ /* 0x000ee8000c1e1900 */
[----:B------:R-:W4:Y:S04]  /*03a0*/  LDG.E R11, desc[UR16][R6.64+-0xc] ;  /* 0xfffff410060b7981 */ /* 0x000f28000c1e1900 */
[----:B------:R-:W4:Y:S04]  /*03b0*/  LDG.E R12, desc[UR16][R4.64+-0xc] ;  /* 0xfffff410040c7981 */ /* 0x000f28000c1e1900 */
[----:B------:R-:W4:Y:S04]  /*03c0*/  LDG.E R15, desc[UR16][R6.64+-0x4] ;  /* 0xfffffc10060f7981 */ /* 0x000f28000c1e1900 */
[----:B------:R-:W4:Y:S04]  /*03d0*/  LDG.E R8, desc[UR16][R4.64+-0x4] ;  /* 0xfffffc1004087981 */ /* 0x000f28000c1e1900 */
[----:B------:R-:W4:Y:S04]  /*03e0*/  LDG.E R13, desc[UR16][R6.64] ;  /* 0x00000010060d7981 */ /* 0x000f28000c1e1900 */
[----:B------:R-:W4:Y:S04]  /*03f0*/  LDG.E R10, desc[UR16][R4.64] ;  /* 0x00000010040a7981 */ /* 0x000f28000c1e1900 */
[----:B------:R-:W4:Y:S04]  /*0400*/  LDG.E R29, desc[UR16][R4.64+0x4] ;  /* 0x00000410041d7981 */ /* 0x000f28000c1e1900 */
[----:B------:R-:W4:Y:S01]  /*0410*/  LDG.E R27, desc[UR16][R6.64+0x8] ;  /* 0x00000810061b7981 */ /* 0x000f22000c1e1900 */
[----:B--2--5:R-:W-:-:S04]  /*0420*/  IMAD R25, R16, R25, R14 ;  /* 0x0000001910197224 */ /* 0x024fc800078e020e */
[----:B------:R-:W-:-:S04]  /*0430*/  IMAD.HI.U32 R14, R18, R25, RZ ;  /* 0x00000019120e7227 */ /* 0x000fc800078e00ff */
[----:B---3--:R-:W-:Y:S01]  /*0440*/  IMAD R23, R16, R23, R9 ;  /* 0x0000001710177224 */ /* 0x008fe200078e0209 */
[----:B------:R-:W-:-:S03]  /*0450*/  IADD3 R14, PT, PT, -R14, RZ, RZ ;  /* 0x000000ff0e0e7210 */ /* 0x000fc60007ffe1ff */
[----:B------:R-:W-:-:S04]  /*0460*/  IMAD.HI.U32 R9, R18, R23, RZ ;  /* 0x0000001712097227 */ /* 0x000fc800078e00ff */
[----:B----4-:R-:W-:Y:S02]  /*0470*/  IMAD R11, R16, R11, R12 ;  /* 0x0000000b100b7224 */ /* 0x010fe400078e020c */
[----:B------:R-:W-:Y:S02]  /*0480*/  IMAD.MOV R24, RZ, RZ, -R9 ;  /* 0x000000ffff187224 */ /* 0x000fe400078e0a09 */
[----:B------:R-:W-:-:S04]  /*0490*/  IMAD.HI.U32 R12, R18, R11, RZ ;  /* 0x0000000b120c7227 */ /* 0x000fc800078e00ff */
[----:B------:R-:W-:Y:S02]  /*04a0*/  IMAD R9, R14, UR18, R25 ;  /* 0x000000120e097c24 */ /* 0x000fe4000f8e0219 */
[----:B------:R-:W2:Y:S01]  /*04b0*/  LDG.E R14, desc[UR16][R6.64+0x4] ;  /* 0x00000410060e7981 */ /* 0x000ea2000c1e1900 */
[----:B------:R-:W-:Y:S02]  /*04c0*/  IMAD.MOV R12, RZ, RZ, -R12 ;  /* 0x000000ffff0c7224 */ /* 0x000fe400078e0a0c */
[----:B------:R-:W-:Y:S01]  /*04d0*/  IMAD R15, R16, R15, R8 ;  /* 0x0000000f100f7224 */ /* 0x000fe200078e0208 */
[----:B------:R-:W3:Y:S01]  /*04e0*/  LDG.E R25, desc[UR16][R4.64+0xc] ;  /* 0x00000c1004197981 */ /* 0x000ee2000c1e1900 */
[----:B------:R-:W-:-:S03]  /*04f0*/  IMAD R11, R12, UR18, R11 ;  /* 0x000000120c0b7c24 */ /* 0x000fc6000f8e020b */
[----:B------:R-:W4:Y:S04]  /*0500*/  LDG.E R12, desc[UR16][R4.64+0x8] ;  /* 0x00000810040c7981 */ /* 0x000f28000c1e1900 */
[----:B------:R-:W3:Y:S01]  /*0510*/  LDG.E R8, desc[UR16][R6.64+0xc] ;  /* 0x00000c1006087981 */ /* 0x000ee2000c1e1900 */
[----:B------:R-:W-:Y:S02]  /*0520*/  IMAD R23, R24, UR18, R23 ;  /* 0x0000001218177c24 */ /* 0x000fe4000f8e0217 */
[----:B------:R-:W-:Y:S02]  /*0530*/  IMAD R13, R16, R13, R10 ;  /* 0x0000000d100d7224 */ /* 0x000fe400078e020a */
[----:B------:R-:W-:Y:S01]  /*0540*/  IMAD.HI.U32 R10, R18, R15, RZ ;  /* 0x0000000f120a7227 */ /* 0x000fe200078e00ff */
[----:B------:R-:W-:-:S03]  /*0550*/  ISETP.GE.U32.AND P2, PT, R23, UR18, PT ;  /* 0x0000001217007c0c */ /* 0x000fc6000bf46070 */
[----:B------:R-:W-:Y:S01]  /*0560*/  IMAD.MOV R10, RZ, RZ, -R10 ;  /* 0x000000ffff0a7224 */ /* 0x000fe200078e0a0a */
[----:B------:R-:W-:-:S03]  /*0570*/  ISETP.GE.U32.AND P4, PT, R11, UR18, PT ;  /* 0x000000120b007c0c */ /* 0x000fc6000bf86070 */
[----:B------:R-:W-:Y:S02]  /*0580*/  IMAD R15, R10, UR18, R15 ;  /* 0x000000120a0f7c24 */ /* 0x000fe4000f8e020f */
[----:B------:R-:W-:-:S04]  /*0590*/  IMAD.HI.U32 R10, R18, R13, RZ ;  /* 0x0000000d120a7227 */ /* 0x000fc800078e00ff */
[----:B------:R-:W-:Y:S01]  /*05a0*/  IMAD.MOV R10, RZ, RZ, -R10 ;  /* 0x000000ffff0a7224 */ /* 0x000fe200078e0a0a */
[----:B------:R-:W-:Y:S02]  /*05b0*/  @P2 IADD3 R23, PT, PT, R23, -UR18, RZ ;  /* 0x8000001217172c10 */ /* 0x000fe4000fffe0ff */
[----:B------:R-:W-:Y:S01]  /*05c0*/  ISETP.GE.U32.AND P3, PT, R9, UR18, PT ;  /* 0x0000001209007c0c */ /* 0x000fe2000bf66070 */
[----:B------:R-:W-:Y:S01]  /*05d0*/  IMAD R13, R10, UR18, R13 ;  /* 0x000000120a0d7c24 */ /* 0x000fe2000f8e020d */
[----:B------:R-:W-:Y:S01]  /*05e0*/  ISETP.GE.U32.AND P6, PT, R23, UR18, PT ;  /* 0x0000001217007c0c */ /* 0x000fe2000bfc6070 */
[----:B------:R-:W-:Y:S01]  /*05f0*/  @P4 VIADD R11, R11, -UR18 ;  /* 0x800000120b0b4c36 */ /* 0x000fe20008000000 */
[----:B------:R-:W-:Y:S02]  /*0600*/  ISETP.GE.U32.AND P4, PT, R15, UR18, PT ;  /* 0x000000120f007c0c */ /* 0x000fe4000bf86070 */
[----:B------:R-:W-:Y:S02]  /*0610*/  ISETP.GE.U32.AND P2, PT, R13, UR18, PT ;  /* 0x000000120d007c0c */ /* 0x000fe4000bf46070 */
[----:B------:R-:W-:-:S05]  /*0620*/  ISETP.GE.U32.AND P5, PT, R11, UR18, PT ;  /* 0x000000120b007c0c */ /* 0x000fca000bfa6070 */
[----:B------:R-:W-:Y:S02]  /*0630*/  @P3 VIADD R9, R9, -UR18 ;  /* 0x8000001209093c36 */ /* 0x000fe40008000000 */
[----:B------:R-:W-:Y:S02]  /*0640*/  @P6 IADD3 R23, PT, PT, R23, -UR18, RZ ;  /* 0x8000001217176c10 */ /* 0x000fe4000fffe0ff */
[----:B------:R-:W-:Y:S01]  /*0650*/  @P4 VIADD R15, R15, -UR18 ;  /* 0x800000120f0f4c36 */ /* 0x000fe20008000000 */
[----:B------:R-:W-:Y:S02]  /*0660*/  ISETP.GE.U32.AND P4, PT, R9, UR18, PT ;  /* 0x0000001209007c0c */ /* 0x000fe4000bf86070 */
[----:B------:R-:W-:Y:S01]  /*0670*/  @P2 IADD3 R13, PT, PT, R13, -UR18, RZ ;  /* 0x800000120d0d2c10 */ /* 0x000fe2000fffe0ff */
[----:B------:R-:W-:Y:S01]  /*0680*/  @P5 VIADD R11, R11, -UR18 ;  /* 0x800000120b0b5c36 */ /* 0x000fe20008000000 */
[----:B------:R-:W-:-:S09]  /*0690*/  ISETP.GE.U32.AND P6, PT, R15, UR18, PT ;  /* 0x000000120f007c0c */ /* 0x000fd2000bfc6070 */
[----:B------:R-:W-:-:S04]  /*06a0*/  @P4 IADD3 R9, PT, PT, R9, -UR18, RZ ;  /* 0x8000001209094c10 */ /* 0x000fc8000fffe0ff */
[----:B------:R-:W-:Y:S02]  /*06b0*/  @P6 VIADD R15, R15, -UR18 ;  /* 0x800000120f0f6c36 */ /* 0x000fe40008000000 */
[----:B--2---:R-:W-:-:S04]  /*06c0*/  IMAD R14, R16, R14, R29 ;  /* 0x0000000e100e7224 */ /* 0x004fc800078e021d */
[----:B------:R-:W-:-:S04]  /*06d0*/  IMAD.HI.U32 R10, R18, R14, RZ ;  /* 0x0000000e120a7227 */ /* 0x000fc800078e00ff */
[C---:B----4-:R-:W-:Y:S02]  /*06e0*/  IMAD R29, R16.reuse, R27, R12 ;  /* 0x0000001b101d7224 */ /* 0x050fe400078e020c */
[----:B------:R-:W-:Y:S02]  /*06f0*/  IMAD.MOV R27, RZ, RZ, -R10 ;  /* 0x000000ffff1b7224 */ /* 0x000fe400078e0a0a */
[----:B---3--:R-:W-:Y:S02]  /*0700*/  IMAD R8, R16, R8, R25 ;  /* 0x0000000810087224 */ /* 0x008fe400078e0219 */
[----:B------:R-:W-:Y:S02]  /*0710*/  IMAD R27, R27, UR18, R14 ;  /* 0x000000121b1b7c24 */ /* 0x000fe4000f8e020e */
[----:B------:R-:W-:-:S04]  /*0720*/  IMAD.HI.U32 R12, R18, R29, RZ ;  /* 0x0000001d120c7227 */ /* 0x000fc800078e00ff */
[----:B------:R-:W-:Y:S01]  /*0730*/  IMAD.HI.U32 R10, R18, R8, RZ ;  /* 0x00000008120a7227 */ /* 0x000fe200078e00ff */
[----:B------:R-:W-:Y:S02]  /*0740*/  ISETP.GE.U32.AND P3, PT, R27, UR18, PT ;  /* 0x000000121b007c0c */ /* 0x000fe4000bf66070 */
[----:B------:R-:W-:Y:S01]  /*0750*/  IADD3 R12, PT, PT, -R12, RZ, RZ ;  /* 0x000000ff0c0c7210 */ /* 0x000fe20007ffe1ff */
[----:B------:R-:W-:Y:S01]  /*0760*/  IMAD.MOV R14, RZ, RZ, -R10 ;  /* 0x000000ffff0e7224 */ /* 0x000fe200078e0a0a */
[----:B------:R-:W-:-:S03]  /*0770*/  SEL R10, R20, R23, !P0 ;  /* 0x00000017140a7207 */ /* 0x000fc60004000000 */
[----:B------:R-:W-:Y:S02]  /*0780*/  IMAD R23, R14, UR18, R8 ;  /* 0x000000120e177c24 */ /* 0x000fe4000f8e0208 */
[----:B------:R-:W-:-:S03]  /*0790*/  IMAD R25, R12, UR18, R29 ;  /* 0x000000120c197c24 */ /* 0x000fc6000f8e021d */
[----:B------:R-:W-:Y:S01]  /*07a0*/  ISETP.GE.U32.AND P2, PT, R23, UR18, PT ;  /* 0x0000001217007c0c */ /* 0x000fe2000bf46070 */
[----:B------:R-:W-:Y:S01]  /*07b0*/  @P3 VIADD R27, R27, -UR18 ;  /* 0x800000121b1b3c36 */ /* 0x000fe20008000000 */
[----:B------:R-:W-:Y:S02]  /*07c0*/  ISETP.GE.U32.AND P5, PT, R25, UR18, PT ;  /* 0x0000001219007c0c */ /* 0x000fe4000bfa6070 */
[----:B------:R-:W-:Y:S01]  /*07d0*/  SEL R12, R20, R11, !P0 ;  /* 0x0000000b140c7207 */ /* 0x000fe20004000000 */
[----:B------:R-:W-:Y:S01]  /*07e0*/  IMAD.HI.U32 R8, R19, R10, RZ ;  /* 0x0000000a13087227 */ /* 0x000fe200078e00ff */
[----:B------:R-:W-:Y:S02]  /*07f0*/  ISETP.GE.U32.AND P4, PT, R27, UR18, PT ;  /* 0x000000121b007c0c */ /* 0x000fe4000bf86070 */
[----:B------:R-:W-:Y:S01]  /*0800*/  ISETP.GE.U32.AND P3, PT, R13, UR18, PT ;  /* 0x000000120d007c0c */ /* 0x000fe2000bf66070 */
[----:B------:R-:W-:-:S04]  /*0810*/  IMAD.HI.U32 R11, R19, R12, RZ ;  /* 0x0000000c130b7227 */ /* 0x000fc800078e00ff */
[----:B------:R-:W-:Y:S02]  /*0820*/  IMAD.MOV R29, RZ, RZ, -R8 ;  /* 0x000000ffff1d7224 */ /* 0x000fe400078e0a08 */
[----:B------:R-:W-:Y:S02]  /*0830*/  IMAD.MOV R11, RZ, RZ, -R11 ;  /* 0x000000ffff0b7224 */ /* 0x000fe400078e0a0b */
[----:B------:R-:W-:Y:S01]  /*0840*/  @P2 VIADD R23, R23, -UR18 ;  /* 0x8000001217172c36 */ /* 0x000fe20008000000 */
[----:B------:R-:W-:Y:S01]  /*0850*/  @P5 IADD3 R25, PT, PT, R25, -UR18, RZ ;  /* 0x8000001219195c10 */ /* 0x000fe2000fffe0ff */
[----:B------:R-:W-:Y:S01]  /*0860*/  IMAD R8, R29, UR19, R10 ;  /* 0x000000131d087c24 */ /* 0x000fe2000f8e020a */
[C---:B------:R-:W-:Y:S01]  /*0870*/  SEL R14, R20.reuse, R9, !P0 ;  /* 0x00000009140e7207 */ /* 0x040fe20004000000 */
[----:B------:R-:W-:Y:S01]  /*0880*/  IMAD R10, R11, UR19, R12 ;  /* 0x000000130b0a7c24 */ /* 0x000fe2000f8e020c */
[----:B------:R-:W-:Y:S02]  /*0890*/  SEL R12, R20, R15, !P0 ;  /* 0x0000000f140c7207 */ /* 0x000fe40004000000 */
[----:B------:R-:W-:-:S02]  /*08a0*/  ISETP.GE.U32.AND P5, PT, R23, UR18, PT ;  /* 0x0000001217007c0c */ /* 0x000fc4000bfa6070 */
[----:B------:R-:W-:Y:S01]  /*08b0*/  ISETP.GE.U32.AND P2, PT, R25, UR18, PT ;  /* 0x0000001219007c0c */ /* 0x000fe2000bf46070 */
[----:B------:R-:W-:-:S04]  /*08c0*/  IMAD.HI.U32 R9, R19, R14, RZ ;  /* 0x0000000e13097227 */ /* 0x000fc800078e00ff */
[----:B------:R-:W-:Y:S02]  /*08d0*/  @P4 VIADD R27, R27, -UR18 ;  /* 0x800000121b1b4c36 */ /* 0x000fe40008000000 */
[----:B------:R-:W-:Y:S02]  /*08e0*/  @P3 VIADD R13, R13, -UR18 ;  /* 0x800000120d0d3c36 */ /* 0x000fe40008000000 */
[----:B------:R-:W-:Y:S01]  /*08f0*/  IMAD.HI.U32 R11, R19, R12, RZ ;  /* 0x0000000c130b7227 */ /* 0x000fe200078e00ff */
[----:B------:R-:W-:Y:S02]  /*0900*/  IADD3 R9, PT, PT, -R9, RZ, RZ ;  /* 0x000000ff09097210 */ /* 0x000fe40007ffe1ff */
[C---:B------:R-:W-:Y:S01]  /*0910*/  SEL R26, R20.reuse, R27, !P0 ;  /* 0x0000001b141a7207 */ /* 0x040fe20004000000 */
[----:B------:R-:W-:Y:S01]  /*0920*/  IMAD.MOV R11, RZ, RZ, -R11 ;  /* 0x000000ffff0b7224 */ /* 0x000fe200078e0a0b */
[----:B------:R-:W-:Y:S01]  /*0930*/  SEL R24, R20, R13, !P0 ;  /* 0x0000000d14187207 */ /* 0x000fe20004000000 */
[----:B------:R-:W-:-:S02]  /*0940*/  IMAD R14, R9, UR19, R14 ;  /* 0x00000013090e7c24 */ /* 0x000fc4000f8e020e */
[----:B------:R-:W-:Y:S01]  /*0950*/  IMAD R12, R11, UR19, R12 ;  /* 0x000000130b0c7c24 */ /* 0x000fe2000f8e020c */
[----:B------:R-:W-:Y:S01]  /*0960*/  @P2 IADD3 R25, PT, PT, R25, -UR18, RZ ;  /* 0x8000001219192c10 */ /* 0x000fe2000fffe0ff */
[----:B------:R-:W-:-:S04]  /*0970*/  IMAD.HI.U32 R11, R19, R26, RZ ;  /* 0x0000001a130b7227 */ /* 0x000fc800078e00ff */
[----:B------:R-:W-:Y:S01]  /*0980*/  @P5 VIADD R23, R23, -UR18 ;  /* 0x8000001217175c36 */ /* 0x000fe20008000000 */
[----:B------:R-:W-:Y:S01]  /*0990*/  ISETP.GE.U32.AND P5, PT, R8, UR19, PT ;  /* 0x0000001308007c0c */ /* 0x000fe2000bfa6070 */
[----:B------:R-:W-:Y:S01]  /*09a0*/  IMAD.HI.U32 R9, R19, R24, RZ ;  /* 0x0000001813097227 */ /* 0x000fe200078e00ff */
[C---:B------:R-:W-:Y:S02]  /*09b0*/  SEL R28, R20.reuse, R25, !P0 ;  /* 0x00000019141c7207 */ /* 0x040fe40004000000 */
[----:B------:R-:W-:Y:S01]  /*09c0*/  IADD3 R11, PT, PT, -R11, RZ, RZ ;  /* 0x000000ff0b0b7210 */ /* 0x000fe20007ffe1ff */
[----:B------:R-:W-:Y:S01]  /*09d0*/  IMAD.MOV R9, RZ, RZ, -R9 ;  /* 0x000000ffff097224 */ /* 0x000fe200078e0a09 */
[----:B------:R-:W-:Y:S02]  /*09e0*/  SEL R23, R20, R23, !P0 ;  /* 0x0000001714177207 */ /* 0x000fe40004000000 */
[----:B------:R-:W-:Y:S01]  /*09f0*/  ISETP.GE.U32.AND P3, PT, R10, UR19, PT ;  /* 0x000000130a007c0c */ /* 0x000fe2000bf66070 */
[----:B------:R-:W-:Y:S01]  /*0a00*/  IMAD R25, R9, UR19, R24 ;  /* 0x0000001309197c24 */ /* 0x000fe2000f8e0218 */
[----:B------:R-:W-:Y:S01]  /*0a10*/  ISETP.GE.U32.AND P2, PT, R14, UR19, PT ;  /* 0x000000130e007c0c */ /* 0x000fe2000bf46070 */
[----:B------:R-:W-:Y:S01]  /*0a20*/  IMAD.HI.U32 R9, R19, R28, RZ ;  /* 0x0000001c13097227 */ /* 0x000fe200078e00ff */
[----:B------:R-:W-:-:S03]  /*0a30*/  ISETP.GE.U32.AND P4, PT, R12, UR19, PT ;  /* 0x000000130c007c0c */ /* 0x000fc6000bf86070 */
[----:B------:R-:W-:Y:S01]  /*0a40*/  IMAD R24, R11, UR19, R26 ;  /* 0x000000130b187c24 */ /* 0x000fe2000f8e021a */
[----:B------:R-:W-:Y:S01]  /*0a50*/  @P5 IADD3 R8, PT, PT, R8, -UR19, RZ ;  /* 0x8000001308085c10 */ /* 0x000fe2000fffe0ff */
[----:B------:R-:W-:Y:S01]  /*0a60*/  IMAD.HI.U32 R11, R19, R23, RZ ;  /* 0x00000017130b7227 */ /* 0x000fe200078e00ff */
[----:B------:R-:W-:Y:S02]  /*0a70*/  ISETP.GE.U32.AND P6, PT, R25, UR19, PT ;  /* 0x0000001319007c0c */ /* 0x000fe4000bfc6070 */
[----:B------:R-:W-:Y:S01]  /*0a80*/  ISETP.GE.U32.AND P5, PT, R24, UR19, PT ;  /* 0x0000001318007c0c */ /* 0x000fe2000bfa6070 */
[----:B------:R-:W-:Y:S02]  /*0a90*/  IMAD.MOV R9, RZ, RZ, -R9 ;  /* 0x000000ffff097224 */ /* 0x000fe400078e0a09 */
[----:B------:R-:W-:Y:S02]  /*0aa0*/  IMAD.MOV R11, RZ, RZ, -R11 ;  /* 0x000000ffff0b7224 */ /* 0x000fe400078e0a0b */
[----:B------:R-:W-:-:S02]  /*0ab0*/  IMAD R26, R9, UR19, R28 ;  /* 0x00000013091a7c24 */ /* 0x000fc4000f8e021c */
[----:B------:R-:W-:Y:S02]  /*0ac0*/  IMAD R28, R11, UR19, R23 ;  /* 0x000000130b1c7c24 */ /* 0x000fe4000f8e0217 */
[----:B------:R-:W-:Y:S01]  /*0ad0*/  @P3 VIADD R10, R10, -UR19 ;  /* 0x800000130a0a3c36 */ /* 0x000fe20008000000 */
[----:B------:R-:W-:Y:S01]  /*0ae0*/  ISETP.GE.U32.AND P3, PT, R26, UR19, PT ;  /* 0x000000131a007c0c */ /* 0x000fe2000bf66070 */
[----:B------:R-:W-:Y:S01]  /*0af0*/  @P2 VIADD R14, R14, -UR19 ;  /* 0x800000130e0e2c36 */ /* 0x000fe20008000000 */
[----:B------:R-:W-:Y:S02]  /*0b00*/  @P4 IADD3 R12, PT, PT, R12, -UR19, RZ ;  /* 0x800000130c0c4c10 */ /* 0x000fe4000fffe0ff */
[----:B------:R-:W-:Y:S02]  /*0b10*/  ISETP.GE.U32.AND P4, PT, R8, UR19, PT ;  /* 0x0000001308007c0c */ /* 0x000fe4000bf86070 */
[----:B------:R-:W-:Y:S01]  /*0b20*/  ISETP.GE.U32.AND P2, PT, R28, UR19, PT ;  /* 0x000000131c007c0c */ /* 0x000fe2000bf46070 */
[----:B------:R-:W-:Y:S01]  /*0b30*/  @P5 VIADD R24, R24, -UR19 ;  /* 0x8000001318185c36 */ /* 0x000fe20008000000 */
[----:B------:R-:W-:Y:S01]  /*0b40*/  ISETP.GE.U32.AND P5, PT, R14, UR19, PT ;  /* 0x000000130e007c0c */ /* 0x000fe2000bfa6070 */
[----:B------:R-:W-:Y:S01]  /*0b50*/  @P6 VIADD R25, R25, -UR19 ;  /* 0x8000001319196c36 */ /* 0x000fe20008000000 */
[----:B------:R-:W-:-:S03]  /*0b60*/  ISETP.GE.U32.AND P6, PT, R10, UR19, PT ;  /* 0x000000130a007c0c */ /* 0x000fc6000bfc6070 */
[----:B------:R-:W-:Y:S02]  /*0b70*/  @P3 IADD3 R26, PT, PT, R26, -UR19, RZ ;  /* 0x800000131a1a3c10 */ /* 0x000fe4000fffe0ff */
[----:B------:R-:W-:Y:S02]  /*0b80*/  ISETP.GE.U32.AND P3, PT, R12, UR19, PT ;  /* 0x000000130c007c0c */ /* 0x000fe4000bf66070 */
[----:B------:R-:W-:Y:S02]  /*0b90*/  @P4 VIADD R8, R8, -UR19 ;  /* 0x8000001308084c36 */ /* 0x000fe40008000000 */
[----:B------:R-:W-:Y:S01]  /*0ba0*/  @P2 VIADD R28, R28, -UR19 ;  /* 0x800000131c1c2c36 */ /* 0x000fe20008000000 */
[----:B------:R-:W-:Y:S01]  /*0bb0*/  ISETP.GE.U32.AND P2, PT, R25, UR19, PT ;  /* 0x0000001319007c0c */ /* 0x000fe2000bf46070 */
[----:B------:R-:W-:Y:S01]  /*0bc0*/  @P5 VIADD R14, R14, -UR19 ;  /* 0x800000130e0e5c36 */ /* 0x000fe20008000000 */
[----:B------:R-:W-:Y:S02]  /*0bd0*/  SEL R15, R21, R8, !P1 ;  /* 0x00000008150f7207 */ /* 0x000fe40004800000 */
[----:B------:R-:W-:-:S02]  /*0be0*/  @P6 IADD3 R10, PT, PT, R10, -UR19, RZ ;  /* 0x800000130a0a6c10 */ /* 0x000fc4000fffe0ff */
[----:B------:R-:W-:Y:S02]  /*0bf0*/  ISETP.GE.U32.AND P4, PT, R24, UR19, PT ;  /* 0x0000001318007c0c */ /* 0x000fe4000bf86070 */
[C---:B------:R-:W-:Y:S02]  /*0c00*/  SEL R9, R21.reuse, R10, !P1 ;  /* 0x0000000a15097207 */ /* 0x040fe40004800000 */
[----:B------:R-:W-:Y:S01]  /*0c10*/  SEL R11, R21, R14, !P1 ;  /* 0x0000000e150b7207 */ /* 0x000fe20004800000 */
[--C-:B-1----:R-:W-:Y:S01]  /*0c20*/  IMAD.WIDE R14, R15, 0x4, R2.reuse ;  /* 0x000000040f0e7825 */ /* 0x102fe200078e0202 */
[----:B------:R-:W-:Y:S02]  /*0c30*/  ISETP.GE.U32.AND P5, PT, R26, UR19, PT ;  /* 0x000000131a007c0c */ /* 0x000fe4000bfa6070 */
[----:B------:R-:W-:Y:S01]  /*0c40*/  @P3 IADD3 R12, PT, PT, R12, -UR19, RZ ;  /* 0x800000130c0c3c10 */ /* 0x000fe2000fffe0ff */
[----:B------:R-:W-:Y:S01]  /*0c50*/  IMAD.WIDE R8, R9, 0x4, R2 ;  /* 0x0000000409087825 */ /* 0x000fe200078e0202 */
[----:B------:R-:W-:Y:S01]  /*0c60*/  ISETP.GE.U32.AND P3, PT, R28, UR19, PT ;  /* 0x000000131c007c0c */ /* 0x000fe2000bf66070 */
[----:B------:R-:W2:Y:S01]  /*0c70*/  LDG.E R23, desc[UR16][R14.64] ;  /* 0x000000100e177981 */ /* 0x000ea2000c1e1900 */
[----:B------:R-:W-:Y:S01]  /*0c80*/  SEL R13, R21, R12, !P1 ;  /* 0x0000000c150d7207 */ /* 0x000fe20004800000 */
[----:B------:R-:W-:-:S02]  /*0c90*/  @P2 VIADD R25, R25, -UR19 ;  /* 0x8000001319192c36 */ /* 0x000fc40008000000 */
[--C-:B------:R-:W-:Y:S01]  /*0ca0*/  IMAD.WIDE R10, R11, 0x4, R2.reuse ;  /* 0x000000040b0a7825 */ /* 0x100fe200078e0202 */
[----:B------:R0:W3:Y:S01]  /*0cb0*/  LDG.E R27, desc[UR16][R8.64] ;  /* 0x00000010081b7981 */ /* 0x0000e2000c1e1900 */
[----:B------:R-:W-:Y:S02]  /*0cc0*/  @P4 IADD3 R24, PT, PT, R24, -UR19, RZ ;  /* 0x8000001318184c10 */ /* 0x000fe4000fffe0ff */
[----:B------:R-:W-:Y:S01]  /*0cd0*/  SEL R25, R21, R25, !P1 ;  /* 0x0000001915197207 */ /* 0x000fe20004800000 */
[--C-:B------:R-:W-:Y:S01]  /*0ce0*/  IMAD.WIDE R12, R13, 0x4, R2.reuse ;  /* 0x000000040d0c7825 */ /* 0x100fe200078e0202 */
[----:B------:R1:W4:Y:S03]  /*0cf0*/  LDG.E R29, desc[UR16][R10.64] ;  /* 0x000000100a1d7981 */ /* 0x000326000c1e1900 */
[----:B------:R-:W-:Y:S01]  /*0d00*/  @P5 VIADD R26, R26, -UR19 ;  /* 0x800000131a1a5c36 */ /* 0x000fe20008000000 */
[----:B0-----:R-:W-:Y:S01]  /*0d10*/  SEL R9, R21, R24, !P1 ;  /* 0x0000001815097207 */ /* 0x001fe20004800000 */
[----:B------:R-:W-:Y:S01]  /*0d20*/  IMAD.WIDE R24, R25, 0x4, R2 ;  /* 0x0000000419187825 */ /* 0x000fe200078e0202 */
[----:B------:R-:W4:Y:S01]  /*0d30*/  LDG.E R13, desc[UR16][R12.64] ;  /* 0x000000100c0d7981 */ /* 0x000f22000c1e1900 */
[----:B------:R-:W-:-:S02]  /*0d40*/  @P3 IADD3 R28, PT, PT, R28, -UR19, RZ ;  /* 0x800000131c1c3c10 */ /* 0x000fc4000fffe0ff */
[----:B------:R-:W-:Y:S01]  /*0d50*/  SEL R15, R21, R26, !P1 ;  /* 0x0000001a150f7207 */ /* 0x000fe20004800000 */
[--C-:B------:R-:W-:Y:S01]  /*0d60*/  IMAD.WIDE R8, R9, 0x4, R2.reuse ;  /* 0x0000000409087825 */ /* 0x100fe200078e0202 */
[----:B------:R-:W4:Y:S01]  /*0d70*/  LDG.E R25, desc[UR16][R24.64] ;  /* 0x0000001018197981 */ /* 0x000f22000c1e1900 */
[----:B------:R-:W-:Y:S02]  /*0d80*/  SEL R14, R21, R28, !P1 ;  /* 0x0000001c150e7207 */ /* 0x000fe40004800000 */
[--C-:B-1----:R-:W-:Y:S02]  /*0d90*/  IMAD.WIDE R10, R15, 0x4, R2.reuse ;  /* 0x000000040f0a7825 */ /* 0x102fe400078e0202 */
[----:B------:R-:W4:Y:S02]  /*0da0*/  LDG.E R9, desc[UR16][R8.64] ;  /* 0x0000001008097981 */ /* 0x000f24000c1e1900 */
[----:B------:R-:W-:Y:S02]  /*0db0*/  IMAD.WIDE R14, R14, 0x4, R2 ;  /* 0x000000040e0e7825 */ /* 0x000fe400078e0202 */
[----:B------:R-:W4:Y:S04]  /*0dc0*/  LDG.E R11, desc[UR16][R10.64] ;  /* 0x000000100a0b7981 */ /* 0x000f28000c1e1900 */
[----:B------:R-:W4:Y:S01]  /*0dd0*/  LDG.E R15, desc[UR16][R14.64] ;  /* 0x000000100e0f7981 */ /* 0x000f22000c1e1900 */
[----:B------:R-:W-:-:S04]  /*0de0*/  UIADD3 UR11, UPT, UPT, UR11, 0x8, URZ ;  /* 0x000000080b0b7890 */ /* 0x000fc8000fffe0ff */
[----:B------:R-:W-:Y:S01]  /*0df0*/  UISETP.NE.AND UP1, UPT, UR11, URZ, UPT ;  /* 0x000000ff0b00728c */ /* 0x000fe2000bf25270 */
[----:B------:R-:W-:-:S04]  /*0e00*/  IADD3 R4, P5, PT, R4, 0x20, RZ ;  /* 0x0000002004047810 */ /* 0x000fc80007fbe0ff */
[----:B------:R-:W-:Y:S02]  /*0e10*/  IADD3.X R5, PT, PT, RZ, R5, RZ, P5, !PT ;  /* 0x00000005ff057210 */ /* 0x000fe40002ffe4ff */
[----:B--2---:R-:W-:-:S04]  /*0e20*/  ISETP.NE.AND P2, PT, R23, R16, PT ;  /* 0x000000101700720c */ /* 0x004fc80003f45270 */
[----:B------:R-:W-:Y:S02]  /*0e30*/  SEL R22, R22, 0x1, P2 ;  /* 0x0000000116167807 */ /* 0x000fe40001000000 */
[-C--:B---3--:R-:W-:Y:S02]  /*0e40*/  ISETP.NE.AND P3, PT, R27, R16.reuse, PT ;  /* 0x000000101b00720c */ /* 0x088fe40003f65270 */
[----:B----4-:R-:W-:Y:S02]  /*0e50*/  ISETP.NE.AND P2, PT, R29, R16, PT ;  /* 0x000000101d00720c */ /* 0x010fe40003f45270 */
[----:B------:R-:W-:-:S04]  /*0e60*/  SEL R22, R22, 0x1, P3 ;  /* 0x0000000116167807 */ /* 0x000fc80001800000 */
[----:B------:R-:W-:Y:S02]  /*0e70*/  SEL R22, R22, 0x1, P2 ;  /* 0x0000000116167807 */ /* 0x000fe40001000000 */
[-C--:B------:R-:W-:Y:S02]  /*0e80*/  ISETP.NE.AND P3, PT, R13, R16.reuse, PT ;  /* 0x000000100d00720c */ /* 0x080fe40003f65270 */
[-C--:B------:R-:W-:Y:S02]  /*0e90*/  ISETP.NE.AND P2, PT, R25, R16.reuse, PT ;  /* 0x000000101900720c */ /* 0x080fe40003f45270 */
[----:B------:R-:W-:Y:S02]  /*0ea0*/  SEL R22, R22, 0x1, P3 ;  /* 0x0000000116167807 */ /* 0x000fe40001800000 */
[----:B------:R-:W-:Y:S02]  /*0eb0*/  ISETP.NE.AND P3, PT, R9, R16, PT ;  /* 0x000000100900720c */ /* 0x000fe40003f65270 */
[----:B------:R-:W-:-:S02]  /*0ec0*/  SEL R22, R22, 0x1, P2 ;  /* 0x0000000116167807 */ /* 0x000fc40001000000 */
[-C--:B------:R-:W-:Y:S02]  /*0ed0*/  ISETP.NE.AND P2, PT, R11, R16.reuse, PT ;  /* 0x000000100b00720c */ /* 0x080fe40003f45270 */
[----:B------:R-:W-:Y:S02]  /*0ee0*/  SEL R22, R22, 0x1, P3 ;  /* 0x0000000116167807 */ /* 0x000fe40001800000 */
[----:B------:R-:W-:Y:S02]  /*0ef0*/  IADD3 R6, P3, PT, R6, 0x20, RZ ;  /* 0x0000002006067810 */ /* 0x000fe40007f7e0ff */
[----:B------:R-:W-:Y:S02]  /*0f00*/  ISETP.NE.AND P4, PT, R15, R16, PT ;  /* 0x000000100f00720c */ /* 0x000fe40003f85270 */
[----:B------:R-:W-:Y:S01]  /*0f10*/  SEL R22, R22, 0x1, P2 ;  /* 0x0000000116167807 */ /* 0x000fe20001000000 */
[----:B------:R-:W-:-:S03]  /*0f20*/  IMAD.X R7, RZ, RZ, R7, P3 ;  /* 0x000000ffff077224 */ /* 0x000fc600018e0607 */
[----:B------:R-:W-:Y:S01]  /*0f30*/  SEL R22, R22, 0x1, P4 ;  /* 0x0000000116167807 */ /* 0x000fe20002000000 */
[----:B------:R-:W-:Y:S06]  /*0f40*/  BRA.U UP1, `(.L_x_9) ;  /* 0xfffffff501047547 */ /* 0x000fec000b83ffff */
.L_x_8:
[----:B------:R-:W-:Y:S05]  /*0f50*/  BRA.U !UP0, `(.L_x_7) ;  /* 0x0000000d08e47547 */ /* 0x000fea000b800000 */
[----:B------:R-:W-:Y:S02]  /*0f60*/  UISETP.GE.U32.AND UP0, UPT, UR9, 0x4, UPT ;  /* 0x000000040900788c */ /* 0x000fe4000bf06070 */
[----:B------:R-:W-:-:S04]  /*0f70*/  ULOP3.LUT UR5, UR8, 0x3, URZ, 0xc0, !UPT ;  /* 0x0000000308057892 */ /* 0x000fc8000f8ec0ff */
[----:B------:R-:W-:-:S03]  /*0f80*/  UISETP.NE.AND UP1, UPT, UR5, URZ, UPT ;  /* 0x000000ff0500728c */ /* 0x000fc6000bf25270 */
[----:B------:R-:W-:Y:S08]  /*0f90*/  BRA.U !UP0, `(.L_x_10) ;  /* 0x0000000508dc7547 */ /* 0x000ff0000b800000 */
[----:B------:R-:W0:Y:S01]  /*0fa0*/  LDC.64 R4, c[0x0][0x3a0] ;  /* 0x0000e800ff047b82 */ /* 0x000e220000000a00 */
[----:B------:R-:W1:Y:S07]  /*0fb0*/  LDCU.64 UR6, c[0x0][0x380] ;  /* 0x00007000ff0677ac */ /* 0x000e6e0008000a00 */
[----:B------:R-:W2:Y:S01]  /*0fc0*/  LDC.64 R6, c[0x0][0x3a8] ;  /* 0x0000ea00ff067b82 */ /* 0x000ea20000000a00 */
[----:B0-----:R-:W-:-:S05]  /*0fd0*/  IMAD.WIDE.U32 R4, R17, 0x4, R4 ;  /* 0x0000000411047825 */ /* 0x001fca00078e0004 */
[----:B------:R-:W3:Y:S01]  /*0fe0*/  LDG.E R9, desc[UR16][R4.64] ;  /* 0x0000001004097981 */ /* 0x000ee2000c1e1900 */
[----:B--2---:R-:W-:-:S03]  /*0ff0*/  IMAD.WIDE.U32 R6, R17, 0x4, R6 ;  /* 0x0000000411067825 */ /* 0x004fc600078e0006 */
[----:B------:R-:W2:Y:S04]  /*1000*/  LDG.E R11, desc[UR16][R4.64+0x4] ;  /* 0x00000410040b7981 */ /* 0x000ea8000c1e1900 */
[----:B------:R-:W3:Y:S04]  /*1010*/  LDG.E R8, desc[UR16][R6.64] ;  /* 0x0000001006087981 */ /* 0x000ee8000c1e1900 */
[----:B------:R-:W2:Y:S04]  /*1020*/  LDG.E R10, desc[UR16][R6.64+0x4] ;  /* 0x00000410060a7981 */ /* 0x000ea8000c1e1900 */
[----:B------:R-:W4:Y:S04]  /*1030*/  LDG.E R13, desc[UR16][R4.64+0x8] ;  /* 0x00000810040d7981 */ /* 0x000f28000c1e1900 */
[----:B------:R-:W4:Y:S04]  /*1040*/  LDG.E R12, desc[UR16][R6.64+0x8] ;  /* 0x00000810060c7981 */ /* 0x000f28000c1e1900 */
[----:B------:R0:W4:Y:S04]  /*1050*/  LDG.E R15, desc[UR16][R4.64+0xc] ;  /* 0x00000c10040f7981 */ /* 0x000128000c1e1900 */
[----:B------:R-:W4:Y:S01]  /*1060*/  LDG.E R14, desc[UR16][R6.64+0xc] ;  /* 0x00000c10060e7981 */ /* 0x000f22000c1e1900 */
[----:B-1----:R-:W1:Y:S08]  /*1070*/  I2F.U32.RP R18, UR6 ;  /* 0x0000000600127d06 */ /* 0x002e700008209000 */
[----:B-1----:R-:W1:Y:S02]  /*1080*/  MUFU.RCP R18, R18 ;  /* 0x0000001200127308 */ /* 0x002e640000001000 */
[----:B-1----:R-:W-:-:S06]  /*1090*/  VIADD R2, R18, 0xffffffe ;  /* 0x0ffffffe12027836 */ /* 0x002fcc0000000000 */
[----:B------:R1:W0:Y:S08]  /*10a0*/  F2I.FTZ.U32.TRUNC.NTZ R3, R2 ;  /* 0x0000000200037305 */ /* 0x000230000021f000 */
[----:B------:R-:W0:Y:S01]  /*10b0*/  I2F.U32.RP R20, UR7 ;  /* 0x0000000700147d06 */ /* 0x000e220008209000 */
[----:B-1----:R-:W-:Y:S01]  /*10c0*/  IMAD.MOV.U32 R2, RZ, RZ, RZ ;  /* 0x000000ffff027224 */ /* 0x002fe200078e00ff */
[----:B0-----:R-:W-:-:S05]  /*10d0*/  IADD3 R19, PT, PT, RZ, -R3, RZ ;  /* 0x80000003ff137210 */ /* 0x001fca0007ffe0ff */
[----:B------:R-:W-:-:S04]  /*10e0*/  IMAD R19, R19, UR6, RZ ;  /* 0x0000000613137c24 */ /* 0x000fc8000f8e02ff */
[----:B------:R-:W-:Y:S01]  /*10f0*/  IMAD.HI.U32 R19, R3, R19, R2 ;  /* 0x0000001303137227 */ /* 0x000fe200078e0002 */
[----:B------:R-:W0:Y:S03]  /*1100*/  MUFU.RCP R20, R20 ;  /* 0x0000001400147308 */ /* 0x000e260000001000 */
[----:B0-----:R-:W-:Y:S01]  /*1110*/  VIADD R20, R20, 0xffffffe ;  /* 0x0ffffffe14147836 */ /* 0x001fe20000000000 */
[----:B------:R-:W-:Y:S01]  /*1120*/  ISETP.NE.U32.AND P4, PT, RZ, UR6, PT ;  /* 0x00000006ff007c0c */ /* 0x000fe2000bf85070 */
[----:B---3-5:R-:W-:-:S04]  /*1130*/  IMAD R8, R16, R9, R8 ;  /* 0x0000000910087224 */ /* 0x028fc800078e0208 */
[----:B------:R-:W-:-:S04]  /*1140*/  IMAD.HI.U32 R2, R19, R8, RZ ;  /* 0x0000000813027227 */ /* 0x000fc800078e00ff */
[----:B--2---:R-:W-:Y:S01]  /*1150*/  IMAD R10, R16, R11, R10 ;  /* 0x0000000b100a7224 */ /* 0x004fe200078e020a */
[----:B------:R-:W-:Y:S01]  /*1160*/  IADD3 R5, PT, PT, -R2, RZ, RZ ;  /* 0x000000ff02057210 */ /* 0x000fe20007ffe1ff */
[----:B----4-:R-:W-:Y:S02]  /*1170*/  IMAD R12, R16, R13, R12 ;  /* 0x0000000d100c7224 */ /* 0x010fe400078e020c */
[----:B------:R-:W-:-:S04]  /*1180*/  IMAD.HI.U32 R3, R19, R10, RZ ;  /* 0x0000000a13037227 */ /* 0x000fc800078e00ff */
[----:B------:R-:W-:Y:S02]  /*1190*/  IMAD R14, R16, R15, R14 ;  /* 0x0000000f100e7224 */ /* 0x000fe400078e020e */
[----:B------:R-:W-:-:S04]  /*11a0*/  IMAD.HI.U32 R4, R19, R12, RZ ;  /* 0x0000000c13047227 */ /* 0x000fc800078e00ff */
[----:B------:R-:W-:Y:S01]  /*11b0*/  IMAD.HI.U32 R2, R19, R14, RZ ;  /* 0x0000000e13027227 */ /* 0x000fe200078e00ff */
[----:B------:R-:W-:-:S03]  /*11c0*/  IADD3 R7, PT, PT, -R4, RZ, RZ ;  /* 0x000000ff04077210 */ /* 0x000fc60007ffe1ff */
[----:B------:R-:W-:Y:S02]  /*11d0*/  IMAD.MOV R3, RZ, RZ, -R3 ;  /* 0x000000ffff037224 */ /* 0x000fe400078e0a03 */
[----:B------:R-:W-:Y:S01]  /*11e0*/  IMAD R8, R5, UR6, R8 ;  /* 0x0000000605087c24 */ /* 0x000fe2000f8e0208 */
[----:B------:R-:W-:Y:S01]  /*11f0*/  IADD3 R5, PT, PT, -R2, RZ, RZ ;  /* 0x000000ff02057210 */ /* 0x000fe20007ffe1ff */
[----:B------:R-:W-:-:S03]  /*1200*/  IMAD R10, R3, UR6, R10 ;  /* 0x00000006030a7c24 */ /* 0x000fc6000f8e020a */
[----:B------:R-:W-:Y:S01]  /*1210*/  ISETP.GE.U32.AND P0, PT, R8, UR6, PT ;  /* 0x0000000608007c0c */ /* 0x000fe2000bf06070 */
[----:B------:R-:W-:Y:S01]  /*1220*/  IMAD R12, R7, UR6, R12 ;  /* 0x00000006070c7c24 */ /* 0x000fe2000f8e020c */
[----:B------:R-:W-:Y:S01]  /*1230*/  ISETP.GE.U32.AND P1, PT, R10, UR6, PT ;  /* 0x000000060a007c0c */ /* 0x000fe2000bf26070 */
[----:B------:R-:W-:Y:S01]  /*1240*/  IMAD R14, R5, UR6, R14 ;  /* 0x00000006050e7c24 */ /* 0x000fe2000f8e020e */
[----:B------:R-:W0:Y:S02]  /*1250*/  F2I.FTZ.U32.TRUNC.NTZ R3, R20 ;  /* 0x0000001400037305 */ /* 0x000e24000021f000 */
[----:B------:R-:W-:Y:S02]  /*1260*/  ISETP.GE.U32.AND P2, PT, R12, UR6, PT ;  /* 0x000000060c007c0c */ /* 0x000fe4000bf46070 */
[----:B------:R-:W-:-:S05]  /*1270*/  ISETP.GE.U32.AND P3, PT, R14, UR6, PT ;  /* 0x000000060e007c0c */ /* 0x000fca000bf66070 */
[----:B------:R-:W-:Y:S02]  /*1280*/  @P0 VIADD R8, R8, -UR6 ;  /* 0x8000000608080c36 */ /* 0x000fe40008000000 */
[----:B------:R-:W-:-:S03]  /*1290*/  @P1 VIADD R10, R10, -UR6 ;  /* 0x800000060a0a1c36 */ /* 0x000fc60008000000 */
[----:B------:R-:W-:Y:S02]  /*12a0*/  ISETP.GE.U32.AND P0, PT, R8, UR6, PT ;  /* 0x0000000608007c0c */ /* 0x000fe4000bf06070 */
[----:B------:R-:W-:Y:S01]  /*12b0*/  @P2 IADD3 R12, PT, PT, R12, -UR6, RZ ;  /* 0x800000060c0c2c10 */ /* 0x000fe2000fffe0ff */
[----:B------:R-:W-:Y:S01]  /*12c0*/  @P3 VIADD R14, R14, -UR6 ;  /* 0x800000060e0e3c36 */ /* 0x000fe20008000000 */
[----:B------:R-:W-:Y:S02]  /*12d0*/  ISETP.GE.U32.AND P1, PT, R10, UR6, PT ;  /* 0x000000060a007c0c */ /* 0x000fe4000bf26070 */
[----:B0-----:R-:W-:Y:S02]  /*12e0*/  IADD3 R7, PT, PT, RZ, -R3, RZ ;  /* 0x80000003ff077210 */ /* 0x001fe40007ffe0ff */
[----:B------:R-:W-:Y:S02]  /*12f0*/  ISETP.GE.U32.AND P2, PT, R12, UR6, PT ;  /* 0x000000060c007c0c */ /* 0x000fe4000bf46070 */
[----:B------:R-:W-:Y:S01]  /*1300*/  ISETP.GE.U32.AND P3, PT, R14, UR6, PT ;  /* 0x000000060e007c0c */ /* 0x000fe2000bf66070 */
[----:B------:R-:W-:Y:S01]  /*1310*/  IMAD R7, R7, UR7, RZ ;  /* 0x0000000707077c24 */ /* 0x000fe2000f8e02ff */
[----:B------:R-:W-:Y:S01]  /*1320*/  LOP3.LUT R5, RZ, UR6, RZ, 0x33, !PT ;  /* 0x00000006ff057c12 */ /* 0x000fe2000f8e33ff */
[----:B------:R-:W-:Y:S01]  /*1330*/  IMAD.MOV.U32 R2, RZ, RZ, RZ ;  /* 0x000000ffff027224 */ /* 0x000fe200078e00ff */
[----:B------:R-:W-:-:S03]  /*1340*/  @P0 IADD3 R8, PT, PT, R8, -UR6, RZ ;  /* 0x8000000608080c10 */ /* 0x000fc6000fffe0ff */
[----:B------:R-:W-:Y:S01]  /*1350*/  IMAD.HI.U32 R7, R3, R7, R2 ;  /* 0x0000000703077227 */ /* 0x000fe200078e0002 */
[----:B------:R-:W-:Y:S02]  /*1360*/  @P1 IADD3 R10, PT, PT, R10, -UR6, RZ ;  /* 0x800000060a0a1c10 */ /* 0x000fe4000fffe0ff */
[C---:B------:R-:W-:Y:S01]  /*1370*/  SEL R8, R5.reuse, R8, !P4 ;  /* 0x0000000805087207 */ /* 0x040fe20006000000 */
[----:B------:R-:W-:Y:S01]  /*1380*/  @P2 VIADD R12, R12, -UR6 ;  /* 0x800000060c0c2c36 */ /* 0x000fe20008000000 */
[----:B------:R-:W-:Y:S02]  /*1390*/  SEL R10, R5, R10, !P4 ;  /* 0x0000000a050a7207 */ /* 0x000fe40006000000 */
[----:B------:R-:W-:Y:S01]  /*13a0*/  @P3 IADD3 R14, PT, PT, R14, -UR6, RZ ;  /* 0x800000060e0e3c10 */ /* 0x000fe2000fffe0ff */
[----:B------:R-:W-:Y:S01]  /*13b0*/  IMAD.HI.U32 R2, R7, R8, RZ ;  /* 0x0000000807027227 */ /* 0x000fe200078e00ff */
[C---:B------:R-:W-:Y:S02]  /*13c0*/  SEL R12, R5.reuse, R12, !P4 ;  /* 0x0000000c050c7207 */ /* 0x040fe40006000000 */
[----:B------:R-:W-:Y:S01]  /*13d0*/  SEL R14, R5, R14, !P4 ;  /* 0x0000000e050e7207 */ /* 0x000fe20006000000 */
[----:B------:R-:W-:-:S04]  /*13e0*/  IMAD.HI.U32 R3, R7, R10, RZ ;  /* 0x0000000a07037227 */ /* 0x000fc800078e00ff */
[----:B------:R-:W-:Y:S01]  /*13f0*/  IMAD.MOV R5, RZ, RZ, -R2 ;  /* 0x000000ffff057224 */ /* 0x000fe200078e0a02 */
[----:B------:R-:W-:Y:S01]  /*1400*/  IADD3 R3, PT, PT, -R3, RZ, RZ ;  /* 0x000000ff03037210 */ /* 0x000fe20007ffe1ff */
[----:B------:R-:W-:-:S04]  /*1410*/  IMAD.HI.U32 R2, R7, R12, RZ ;  /* 0x0000000c07027227 */ /* 0x000fc800078e00ff */
[----:B------:R-:W-:Y:S02]  /*1420*/  IMAD R8, R5, UR7, R8 ;  /* 0x0000000705087c24 */ /* 0x000fe4000f8e0208 */
[----:B------:R-:W-:-:S03]  /*1430*/  IMAD.HI.U32 R4, R7, R14, RZ ;  /* 0x0000000e07047227 */ /* 0x000fc600078e00ff */
[----:B------:R-:W-:Y:S01]  /*1440*/  ISETP.GE.U32.AND P0, PT, R8, UR7, PT ;  /* 0x0000000708007c0c */ /* 0x000fe2000bf06070 */
[----:B------:R-:W-:Y:S02]  /*1450*/  IMAD.MOV R5, RZ, RZ, -R2 ;  /* 0x000000ffff057224 */ /* 0x000fe400078e0a02 */
[----:B------:R-:W-:Y:S01]  /*1460*/  IMAD R10, R3, UR7, R10 ;  /* 0x00000007030a7c24 */ /* 0x000fe2000f8e020a */
[----:B------:R-:W-:Y:S01]  /*1470*/  IADD3 R7, PT, PT, -R4, RZ, RZ ;  /* 0x000000ff04077210 */ /* 0x000fe20007ffe1ff */
[----:B------:R-:W-:Y:S01]  /*1480*/  IMAD R12, R5, UR7, R12 ;  /* 0x00000007050c7c24 */ /* 0x000fe2000f8e020c */
[----:B------:R-:W0:Y:S02]  /*1490*/  LDC.64 R2, c[0x0][0x390] ;  /* 0x0000e400ff027b82 */ /* 0x000e240000000a00 */
[----:B------:R-:W-:Y:S01]  /*14a0*/  ISETP.GE.U32.AND P1, PT, R10, UR7, PT ;  /* 0x000000070a007c0c */ /* 0x000fe2000bf26070 */
[----:B------:R-:W-:Y:S01]  /*14b0*/  IMAD R14, R7, UR7, R14 ;  /* 0x00000007070e7c24 */ /* 0x000fe2000f8e020e */
[----:B------:R-:W-:-:S03]  /*14c0*/  ISETP.GE.U32.AND P2, PT, R12, UR7, PT ;  /* 0x000000070c007c0c */ /* 0x000fc6000bf46070 */
[----:B------:R-:W-:Y:S01]  /*14d0*/  @P0 VIADD R8, R8, -UR7 ;  /* 0x8000000708080c36 */ /* 0x000fe20008000000 */
[----:B------:R-:W-:-:S04]  /*14e0*/  ISETP.GE.U32.AND P3, PT, R14, UR7, PT ;  /* 0x000000070e007c0c */ /* 0x000fc8000bf66070 */
[----:B------:R-:W-:-:S03]  /*14f0*/  ISETP.GE.U32.AND P0, PT, R8, UR7, PT ;  /* 0x0000000708007c0c */ /* 0x000fc6000bf06070 */
[----:B------:R-:W-:Y:S02]  /*1500*/  @P1 IADD3 R10, PT, PT, R10, -UR7, RZ ;  /* 0x800000070a0a1c10 */ /* 0x000fe4000fffe0ff */
[----:B------:R-:W-:Y:S02]  /*1510*/  @P2 VIADD R12, R12, -UR7 ;  /* 0x800000070c0c2c36 */ /* 0x000fe40008000000 */
[----:B------:R-:W-:Y:S02]  /*1520*/  ISETP.GE.U32.AND P1, PT, R10, UR7, PT ;  /* 0x000000070a007c0c */ /* 0x000fe4000bf26070 */
[----:B------:R-:W-:Y:S02]  /*1530*/  @P3 IADD3 R14, PT, PT, R14, -UR7, RZ ;  /* 0x800000070e0e3c10 */ /* 0x000fe4000fffe0ff */
[----:B------:R-:W-:Y:S02]  /*1540*/  ISETP.GE.U32.AND P2, PT, R12, UR7, PT ;  /* 0x000000070c007c0c */ /* 0x000fe4000bf46070 */
[----:B------:R-:W-:Y:S01]  /*1550*/  ISETP.GE.U32.AND P3, PT, R14, UR7, PT ;  /* 0x000000070e007c0c */ /* 0x000fe2000bf66070 */
[----:B------:R-:W-:Y:S01]  /*1560*/  @P0 VIADD R8, R8, -UR7 ;  /* 0x8000000708080c36 */ /* 0x000fe20008000000 */
[----:B------:R-:W-:-:S02]  /*1570*/  ISETP.NE.U32.AND P4, PT, RZ, UR7, PT ;  /* 0x00000007ff007c0c */ /* 0x000fc4000bf85070 */
[----:B------:R-:W-:-:S03]  /*1580*/  LOP3.LUT R11, RZ, UR7, RZ, 0x33, !PT ;  /* 0x00000007ff0b7c12 */ /* 0x000fc6000f8e33ff */
[----:B------:R-:W-:Y:S02]  /*1590*/  @P1 IADD3 R10, PT, PT, R10, -UR7, RZ ;  /* 0x800000070a0a1c10 */ /* 0x000fe4000fffe0ff */
[C---:B------:R-:W-:Y:S02]  /*15a0*/  SEL R5, R11.reuse, R8, !P4 ;  /* 0x000000080b057207 */ /* 0x040fe40006000000 */
[----:B------:R-:W-:Y:S01]  /*15b0*/  @P2 VIADD R12, R12, -UR7 ;  /* 0x800000070c0c2c36 */ /* 0x000fe20008000000 */
[----:B------:R-:W-:Y:S02]  /*15c0*/  SEL R7, R11, R10, !P4 ;  /* 0x0000000a0b077207 */ /* 0x000fe40006000000 */
[--C-:B0-----:R-:W-:Y:S01]  /*15d0*/  IMAD.WIDE R4, R5, 0x4, R2.reuse ;  /* 0x0000000405047825 */ /* 0x101fe200078e0202 */
[----:B------:R-:W-:Y:S02]  /*15e0*/  @P3 IADD3 R14, PT, PT, R14, -UR7, RZ ;  /* 0x800000070e0e3c10 */ /* 0x000fe4000fffe0ff */
[----:B------:R-:W-:Y:S01]  /*15f0*/  SEL R9, R11, R12, !P4 ;  /* 0x0000000c0b097207 */ /* 0x000fe20006000000 */
[--C-:B------:R-:W-:Y:S01]  /*1600*/  IMAD.WIDE R6, R7, 0x4, R2.reuse ;  /* 0x0000000407067825 */ /* 0x100fe200078e0202 */
[----:B------:R-:W-:Y:S01]  /*1610*/  SEL R11, R11, R14, !P4 ;  /* 0x0000000e0b0b7207 */ /* 0x000fe20006000000 */
[----:B------:R-:W2:Y:S02]  /*1620*/  LDG.E R5, desc[UR16][R4.64] ;  /* 0x0000001004057981 */ /* 0x000ea4000c1e1900 */
[----:B------:R-:W-:-:S02]  /*1630*/  IMAD.WIDE R8, R9, 0x4, R2 ;  /* 0x0000000409087825 */ /* 0x000fc400078e0202 */
[----:B------:R-:W3:Y:S02]  /*1640*/  LDG.E R7, desc[UR16][R6.64] ;  /* 0x0000001006077981 */ /* 0x000ee4000c1e1900 */
[----:B------:R-:W-:Y:S02]  /*1650*/  IMAD.WIDE R2, R11, 0x4, R2 ;  /* 0x000000040b027825 */ /* 0x000fe400078e0202 */
[----:B------:R-:W4:Y:S04]  /*1660*/  LDG.E R9, desc[UR16][R8.64] ;  /* 0x0000001008097981 */ /* 0x000f28000c1e1900 */
[----:B------:R-:W4:Y:S01]  /*1670*/  LDG.E R3, desc[UR16][R2.64] ;  /* 0x0000001002037981 */ /* 0x000f22000c1e1900 */
[----:B------:R-:W-:Y:S01]  /*1680*/  VIADD R17, R17, 0x4 ;  /* 0x0000000411117836 */ /* 0x000fe20000000000 */
[----:B--2---:R-:W-:-:S02]  /*1690*/  ISETP.NE.AND P0, PT, R5, R16, PT ;  /* 0x000000100500720c */ /* 0x004fc40003f05270 */
[-C--:B---3--:R-:W-:Y:S02]  /*16a0*/  ISETP.NE.AND P1, PT, R7, R16.reuse, PT ;  /* 0x000000100700720c */ /* 0x088fe40003f25270 */
[----:B------:R-:W-:Y:S02]  /*16b0*/  SEL R22, R22, 0x1, P0 ;  /* 0x0000000116167807 */ /* 0x000fe40000000000 */
[-C--:B----4-:R-:W-:Y:S02]  /*16c0*/  ISETP.NE.AND P0, PT, R9, R16.reuse, PT ;  /* 0x000000100900720c */ /* 0x090fe40003f05270 */
[----:B------:R-:W-:Y:S02]  /*16d0*/  SEL R22, R22, 0x1, P1 ;  /* 0x0000000116167807 */ /* 0x000fe40000800000 */
[----:B------:R-:W-:Y:S02]  /*16e0*/  ISETP.NE.AND P1, PT, R3, R16, PT ;  /* 0x000000100300720c */ /* 0x000fe40003f25270 */
[----:B------:R-:W-:-:S04]  /*16f0*/  SEL R22, R22, 0x1, P0 ;  /* 0x0000000116167807 */ /* 0x000fc80000000000 */
[----:B------:R-:W-:-:S07]  /*1700*/  SEL R22, R22, 0x1, P1 ;  /* 0x0000000116167807 */ /* 0x000fce0000800000 */
.L_x_10:
[----:B------:R-:W-:Y:S05]  /*1710*/  BRA.U !UP1, `(.L_x_7) ;  /* 0x0000000509f47547 */ /* 0x000fea000b800000 */
[----:B------:R-:W-:Y:S02]  /*1720*/  UISETP.NE.AND UP0, UPT, UR5, 0x1, UPT ;  /* 0x000000010500788c */ /* 0x000fe4000bf05270 */
[----:B------:R-:W-:-:S04]  /*1730*/  ULOP3.LUT UR4, UR8, 0x1, URZ, 0xc0, !UPT ;  /* 0x0000000108047892 */ /* 0x000fc8000f8ec0ff */
[----:B------:R-:W-:-:S03]  /*1740*/  UISETP.NE.U32.AND UP1, UPT, UR4, 0x1, UPT ;  /* 0x000000010400788c */ /* 0x000fc6000bf25070 */
        /* <DEDUP_REMOVED lines=9> */
[----:B------:R0:W2:Y:S01]  /*17e0*/  LDG.E R14, desc[UR16][R4.64+0x4] ;  /* 0x00000410040e7981 */ /* 0x0000a2000c1e1900 */
[----:B-1----:R-:W1:Y:S08]  /*17f0*/  I2F.U32.RP R10, UR4 ;  /* 0x00000004000a7d06 */ /* 0x002e700008209000 */
[----:B-1----:R-:W1:Y:S02]  /*1800*/  MUFU.RCP R10, R10 ;  /* 0x0000000a000a7308 */ /* 0x002e640000001000 */
[----:B-1----:R-:W-:-:S06]  /*1810*/  IADD3 R6, PT, PT, R10, 0xffffffe, RZ ;  /* 0x0ffffffe0a067810 */ /* 0x002fcc0007ffe0ff */
[----:B------:R1:W4:Y:S08]  /*1820*/  F2I.FTZ.U32.TRUNC.NTZ R7, R6 ;  /* 0x0000000600077305 */ /* 0x000330000021f000 */
[----:B------:R-:W0:Y:S01]  /*1830*/  I2F.U32.RP R12, UR5 ;  /* 0x00000005000c7d06 */ /* 0x000e220008209000 */
[----:B-1----:R-:W-:Y:S01]  /*1840*/  MOV R6, RZ ;  /* 0x000000ff00067202 */ /* 0x002fe20000000f00 */
[----:B----4-:R-:W-:-:S04]  /*1850*/  IMAD.MOV R11, RZ, RZ, -R7 ;  /* 0x000000ffff0b7224 */ /* 0x010fc800078e0a07 */
[----:B------:R-:W-:-:S04]  /*1860*/  IMAD R11, R11, UR4, RZ ;  /* 0x000000040b0b7c24 */ /* 0x000fc8000f8e02ff */
[----:B------:R-:W-:Y:S01]  /*1870*/  IMAD.HI.U32 R11, R7, R11, R6 ;  /* 0x0000000b070b7227 */ /* 0x000fe200078e0006 */
[----:B0-----:R-:W0:Y:S01]  /*1880*/  MUFU.RCP R12, R12 ;  /* 0x0000000c000c7308 */ /* 0x001e220000001000 */
[----:B------:R-:W-:Y:S02]  /*1890*/  LOP3.LUT R5, RZ, UR4, RZ, 0x33, !PT ;  /* 0x00000004ff057c12 */ /* 0x000fe4000f8e33ff */
[C---:B---3-5:R-:W-:Y:S02]  /*18a0*/  IMAD R8, R16.reuse, R9, R8 ;  /* 0x0000000910087224 */ /* 0x068fe400078e0208 */
[----:B--2---:R-:W-:Y:S02]  /*18b0*/  IMAD R14, R16, R13, R14 ;  /* 0x0000000d100e7224 */ /* 0x004fe400078e020e */
[----:B------:R-:W-:-:S04]  /*18c0*/  IMAD.HI.U32 R2, R11, R8, RZ ;  /* 0x000000080b027227 */ /* 0x000fc800078e00ff */
[----:B------:R-:W-:-:S04]  /*18d0*/  IMAD.HI.U32 R11, R11, R14, RZ ;  /* 0x0000000e0b0b7227 */ /* 0x000fc800078e00ff */
[----:B------:R-:W-:Y:S01]  /*18e0*/  IMAD.MOV R3, RZ, RZ, -R2 ;  /* 0x000000ffff037224 */ /* 0x000fe200078e0a02 */
[----:B------:R-:W-:-:S03]  /*18f0*/  IADD3 R11, PT, PT, -R11, RZ, RZ ;  /* 0x000000ff0b0b7210 */ /* 0x000fc60007ffe1ff */
[----:B------:R-:W-:Y:S02]  /*1900*/  IMAD R8, R3, UR4, R8 ;  /* 0x0000000403087c24 */ /* 0x000fe4000f8e0208 */
[----:B------:R-:W-:-:S03]  /*1910*/  IMAD R14, R11, UR4, R14 ;  /* 0x000000040b0e7c24 */ /* 0x000fc6000f8e020e */
[----:B------:R-:W-:Y:S02]  /*1920*/  ISETP.GE.U32.AND P0, PT, R8, UR4, PT ;  /* 0x0000000408007c0c */ /* 0x000fe4000bf06070 */
[----:B------:R-:W-:Y:S01]  /*1930*/  ISETP.GE.U32.AND P1, PT, R14, UR4, PT ;  /* 0x000000040e007c0c */ /* 0x000fe2000bf26070 */
[----:B0-----:R-:W-:-:S04]  /*1940*/  VIADD R2, R12, 0xffffffe ;  /* 0x0ffffffe0c027836 */ /* 0x001fc80000000000 */
[----:B------:R0:W1:Y:S06]  /*1950*/  F2I.FTZ.U32.TRUNC.NTZ R3, R2 ;  /* 0x0000000200037305 */ /* 0x00006c000021f000 */
[----:B------:R-:W-:Y:S02]  /*1960*/  @P0 IADD3 R8, PT, PT, R8, -UR4, RZ ;  /* 0x8000000408080c10 */ /* 0x000fe4000fffe0ff */
[----:B------:R-:W-:Y:S02]  /*1970*/  @P1 VIADD R14, R14, -UR4 ;  /* 0x800000040e0e1c36 */ /* 0x000fe40008000000 */
[----:B------:R-:W-:-:S03]  /*1980*/  ISETP.GE.U32.AND P0, PT, R8, UR4, PT ;  /* 0x0000000408007c0c */ /* 0x000fc6000bf06070 */
[----:B------:R-:W-:Y:S01]  /*1990*/  ISETP.GE.U32.AND P2, PT, R14, UR4, PT ;  /* 0x000000040e007c0c */ /* 0x000fe2000bf46070 */
[----:B0-----:R-:W-:Y:S01]  /*19a0*/  HFMA2 R2, -RZ, RZ, 0, 0 ;  /* 0x00000000ff027431 */ /* 0x001fe200000001ff */
[----:B-1----:R-:W-:Y:S02]  /*19b0*/  IADD3 R7, PT, PT, RZ, -R3, RZ ;  /* 0x80000003ff077210 */ /* 0x002fe40007ffe0ff */
[----:B------:R-:W-:-:S03]  /*19c0*/  ISETP.NE.U32.AND P1, PT, RZ, UR4, PT ;  /* 0x00000004ff007c0c */ /* 0x000fc6000bf25070 */
[----:B------:R-:W-:-:S03]  /*19d0*/  IMAD R7, R7, UR5, RZ ;  /* 0x0000000507077c24 */ /* 0x000fc6000f8e02ff */
[----:B------:R-:W-:Y:S02]  /*19e0*/  @P0 VIADD R8, R8, -UR4 ;  /* 0x8000000408080c36 */ /* 0x000fe40008000000 */
[----:B------:R-:W-:-:S03]  /*19f0*/  IMAD.HI.U32 R7, R3, R7, R2 ;  /* 0x0000000703077227 */ /* 0x000fc600078e0002 */
[----:B------:R-:W-:Y:S01]  /*1a00*/  SEL R8, R5, R8, !P1 ;  /* 0x0000000805087207 */ /* 0x000fe20004800000 */
[----:B------:R-:W-:-:S04]  /*1a10*/  @P2 VIADD R14, R14, -UR4 ;  /* 0x800000040e0e2c36 */ /* 0x000fc80008000000 */
[----:B------:R-:W-:Y:S01]  /*1a20*/  IMAD.HI.U32 R2, R7, R8, RZ ;  /* 0x0000000807027227 */ /* 0x000fe200078e00ff */
[----:B------:R-:W-:-:S04]  /*1a30*/  SEL R14, R5, R14, !P1 ;  /* 0x0000000e050e7207 */ /* 0x000fc80004800000 */
[----:B------:R-:W-:Y:S01]  /*1a40*/  IADD3 R3, PT, PT, -R2, RZ, RZ ;  /* 0x000000ff02037210 */ /* 0x000fe20007ffe1ff */
[----:B------:R-:W-:-:S04]  /*1a50*/  IMAD.HI.U32 R7, R7, R14, RZ ;  /* 0x0000000e07077227 */ /* 0x000fc800078e00ff */
[----:B------:R-:W-:Y:S02]  /*1a60*/  IMAD.MOV R7, RZ, RZ, -R7 ;  /* 0x000000ffff077224 */ /* 0x000fe400078e0a07 */
[----:B------:R-:W-:Y:S02]  /*1a70*/  IMAD R8, R3, UR5, R8 ;  /* 0x0000000503087c24 */ /* 0x000fe4000f8e0208 */
[----:B------:R-:W-:Y:S01]  /*1a80*/  IMAD R14, R7, UR5, R14 ;  /* 0x00000005070e7c24 */ /* 0x000fe2000f8e020e */
[----:B------:R-:W0:Y:S02]  /*1a90*/  LDC.64 R2, c[0x0][0x390] ;  /* 0x0000e400ff027b82 */ /* 0x000e240000000a00 */
[----:B------:R-:W-:Y:S02]  /*1aa0*/  ISETP.GE.U32.AND P0, PT, R8, UR5, PT ;  /* 0x0000000508007c0c */ /* 0x000fe4000bf06070 */
[----:B------:R-:W-:-:S11]  /*1ab0*/  ISETP.GE.U32.AND P1, PT, R14, UR5, PT ;  /* 0x000000050e007c0c */ /* 0x000fd6000bf26070 */
[----:B------:R-:W-:Y:S02]  /*1ac0*/  @P0 IADD3 R8, PT, PT, R8, -UR5, RZ ;  /* 0x8000000508080c10 */ /* 0x000fe4000fffe0ff */
[----:B------:R-:W-:Y:S02]  /*1ad0*/  @P1 VIADD R14, R14, -UR5 ;  /* 0x800000050e0e1c36 */ /* 0x000fe40008000000 */
[----:B------:R-:W-:-:S03]  /*1ae0*/  ISETP.GE.U32.AND P0, PT, R8, UR5, PT ;  /* 0x0000000508007c0c */ /* 0x000fc6000bf06070 */
[----:B------:R-:W-:Y:S02]  /*1af0*/  ISETP.GE.U32.AND P2, PT, R14, UR5, PT ;  /* 0x000000050e007c0c */ /* 0x000fe4000bf46070 */
[----:B------:R-:W-:Y:S02]  /*1b00*/  ISETP.NE.U32.AND P1, PT, RZ, UR5, PT ;  /* 0x00000005ff007c0c */ /* 0x000fe4000bf25070 */
[----:B------:R-:W-:-:S06]  /*1b10*/  LOP3.LUT R5, RZ, UR5, RZ, 0x33, !PT ;  /* 0x00000005ff057c12 */ /* 0x000fcc000f8e33ff */
[----:B------:R-:W-:-:S03]  /*1b20*/  @P0 IADD3 R8, PT, PT, R8, -UR5, RZ ;  /* 0x8000000508080c10 */ /* 0x000fc6000fffe0ff */
[----:B------:R-:W-:Y:S01]  /*1b30*/  @P2 VIADD R14, R14, -UR5 ;  /* 0x800000050e0e2c36 */ /* 0x000fe20008000000 */
[----:B------:R-:W-:-:S04]  /*1b40*/  SEL R7, R5, R8, !P1 ;  /* 0x0000000805077207 */ /* 0x000fc80004800000 */
[----:B------:R-:W-:Y:S01]  /*1b50*/  SEL R9, R5, R14, !P1 ;  /* 0x0000000e05097207 */ /* 0x000fe20004800000 */
[----:B0-----:R-:W-:-:S04]  /*1b60*/  IMAD.WIDE R4, R7, 0x4, R2 ;  /* 0x0000000407047825 */ /* 0x001fc800078e0202 */
[----:B------:R-:W-:Y:S02]  /*1b70*/  IMAD.WIDE R2, R9, 0x4, R2 ;  /* 0x0000000409027825 */ /* 0x000fe400078e0202 */
[----:B------:R-:W2:Y:S04]  /*1b80*/  LDG.E R5, desc[UR16][R4.64] ;  /* 0x0000001004057981 */ /* 0x000ea8000c1e1900 */
[----:B------:R-:W3:Y:S01]  /*1b90*/  LDG.E R3, desc[UR16][R2.64] ;  /* 0x0000001002037981 */ /* 0x000ee2000c1e1900 */
[----:B------:R-:W-:Y:S02]  /*1ba0*/  IADD3 R17, PT, PT, R17, 0x2, RZ ;  /* 0x0000000211117810 */ /* 0x000fe40007ffe0ff */
[-C--:B--2---:R-:W-:Y:S02]  /*1bb0*/  ISETP.NE.AND P0, PT, R5, R16.reuse, PT ;  /* 0x000000100500720c */ /* 0x084fe40003f05270 */
[----:B---3--:R-:W-:-:S02]  /*1bc0*/  ISETP.NE.AND P1, PT, R3, R16, PT ;  /* 0x000000100300720c */ /* 0x008fc40003f25270 */
[----:B------:R-:W-:-:S04]  /*1bd0*/  SEL R22, R22, 0x1, P0 ;  /* 0x0000000116167807 */ /* 0x000fc80000000000 */
[----:B------:R-:W-:-:S07]  /*1be0*/  SEL R22, R22, 0x1, P1 ;  /* 0x0000000116167807 */ /* 0x000fce0000800000 */
.L_x_11:
[----:B------:R-:W-:Y:S05]  /*1bf0*/  BRA.U UP1, `(.L_x_7) ;  /* 0x0000000101bc7547 */ /* 0x000fea000b800000 */
[----:B------:R-:W0:Y:S01]  /*1c00*/  LDC.64 R2, c[0x0][0x3a0] ;  /* 0x0000e800ff027b82 */ /* 0x000e220000000a00 */
[----:B------:R-:W1:Y:S07]  /*1c10*/  LDCU.64 UR4, c[0x0][0x380] ;  /* 0x00007000ff0477ac */ /* 0x000e6e0008000a00 */
[----:B------:R-:W2:Y:S01]  /*1c20*/  LDC.64 R4, c[0x0][0x3a8] ;  /* 0x0000ea00ff047b82 */ /* 0x000ea20000000a00 */
[----:B0-----:R-:W-:-:S06]  /*1c30*/  IMAD.WIDE.U32 R2, R17, 0x4, R2 ;  /* 0x0000000411027825 */ /* 0x001fcc00078e0002 */
[----:B------:R0:W3:Y:S01]  /*1c40*/  LDG.E R3, desc[UR16][R2.64] ;  /* 0x0000001002037981 */ /* 0x0000e2000c1e1900 */
[----:B--2---:R-:W-:-:S06]  /*1c50*/  IMAD.WIDE.U32 R4, R17, 0x4, R4 ;  /* 0x0000000411047825 */ /* 0x004fcc00078e0004 */
[----:B------:R-:W3:Y:S01]  /*1c60*/  LDG.E R4, desc[UR16][R4.64] ;  /* 0x0000001004047981 */ /* 0x000ee2000c1e1900 */
[----:B-1----:R-:W1:Y:S08]  /*1c70*/  I2F.U32.RP R8, UR4 ;  /* 0x0000000400087d06 */ /* 0x002e700008209000 */
[----:B-1----:R-:W1:Y:S02]  /*1c80*/  MUFU.RCP R8, R8 ;  /* 0x0000000800087308 */ /* 0x002e640000001000 */
[----:B-1----:R-:W-:-:S06]  /*1c90*/  VIADD R6, R8, 0xffffffe ;  /* 0x0ffffffe08067836 */ /* 0x002fcc0000000000 */
[----:B------:R1:W2:Y:S08]  /*1ca0*/  F2I.FTZ.U32.TRUNC.NTZ R7, R6 ;  /* 0x0000000600077305 */ /* 0x0002b0000021f000 */
[----:B------:R-:W4:Y:S01]  /*1cb0*/  I2F.U32.RP R10, UR5 ;  /* 0x00000005000a7d06 */ /* 0x000f220008209000 */
[----:B-1----:R-:W-:Y:S01]  /*1cc0*/  IMAD.MOV.U32 R6, RZ, RZ, RZ ;  /* 0x000000ffff067224 */ /* 0x002fe200078e00ff */
[----:B--2---:R-:W-:-:S05]  /*1cd0*/  IADD3 R9, PT, PT, RZ, -R7, RZ ;  /* 0x80000007ff097210 */ /* 0x004fca0007ffe0ff */
[----:B------:R-:W-:-:S04]  /*1ce0*/  IMAD R9, R9, UR4, RZ ;  /* 0x0000000409097c24 */ /* 0x000fc8000f8e02ff */
[----:B0-----:R-:W-:Y:S01]  /*1cf0*/  IMAD.HI.U32 R2, R7, R9, R6 ;  /* 0x0000000907027227 */ /* 0x001fe200078e0006 */
[----:B----4-:R-:W0:Y:S01]  /*1d00*/  MUFU.RCP R10, R10 ;  /* 0x0000000a000a7308 */ /* 0x010e220000001000 */
[----:B------:R-:W-:Y:S02]  /*1d10*/  ISETP.NE.U32.AND P1, PT, RZ, UR4, PT ;  /* 0x00000004ff007c0c */ /* 0x000fe4000bf25070 */
[----:B---3-5:R-:W-:-:S04]  /*1d20*/  IMAD R3, R16, R3, R4 ;  /* 0x0000000310037224 */ /* 0x028fc800078e0204 */
[----:B------:R-:W-:-:S05]  /*1d30*/  IMAD.HI.U32 R2, R2, R3, RZ ;  /* 0x0000000302027227 */ /* 0x000fca00078e00ff */
[----:B------:R-:W-:-:S05]  /*1d40*/  IADD3 R2, PT, PT, -R2, RZ, RZ ;  /* 0x000000ff02027210 */ /* 0x000fca0007ffe1ff */
[----:B------:R-:W-:Y:S02]  /*1d50*/  IMAD R4, R2, UR4, R3 ;  /* 0x0000000402047c24 */ /* 0x000fe4000f8e0203 */
[----:B0-----:R-:W-:-:S03]  /*1d60*/  VIADD R2, R10, 0xffffffe ;  /* 0x0ffffffe0a027836 */ /* 0x001fc60000000000 */
[----:B------:R-:W-:Y:S01]  /*1d70*/  ISETP.GE.U32.AND P0, PT, R4, UR4, PT ;  /* 0x0000000404007c0c */ /* 0x000fe2000bf06070 */
[----:B------:R-:W0:-:S12]  /*1d80*/  F2I.FTZ.U32.TRUNC.NTZ R3, R2 ;  /* 0x0000000200037305 */ /* 0x000e18000021f000 */
[----:B------:R-:W-:-:S04]  /*1d90*/  @P0 IADD3 R4, PT, PT, R4, -UR4, RZ ;  /* 0x8000000404040c10 */ /* 0x000fc8000fffe0ff */
[----:B------:R-:W-:Y:S01]  /*1da0*/  ISETP.GE.U32.AND P0, PT, R4, UR4, PT ;  /* 0x0000000404007c0c */ /* 0x000fe2000bf06070 */
[----:B0-----:R-:W-:Y:S02]  /*1db0*/  IMAD.MOV R5, RZ, RZ, -R3 ;  /* 0x000000ffff057224 */ /* 0x001fe400078e0a03 */
[----:B------:R-:W-:Y:S02]  /*1dc0*/  IMAD.MOV.U32 R2, RZ, RZ, RZ ;  /* 0x000000ffff027224 */ /* 0x000fe400078e00ff */
[----:B------:R-:W-:-:S04]  /*1dd0*/  IMAD R5, R5, UR5, RZ ;  /* 0x0000000505057c24 */ /* 0x000fc8000f8e02ff */
[----:B------:R-:W-:-:S04]  /*1de0*/  IMAD.HI.U32 R5, R3, R5, R2 ;  /* 0x0000000503057227 */ /* 0x000fc800078e0002 */
[----:B------:R-:W-:Y:S02]  /*1df0*/  @P0 IADD3 R4, PT, PT, R4, -UR4, RZ ;  /* 0x8000000404040c10 */ /* 0x000fe4000fffe0ff */
[----:B------:R-:W-:-:S05]  /*1e00*/  @!P1 LOP3.LUT R4, RZ, UR4, RZ, 0x33, !PT ;  /* 0x00000004ff049c12 */ /* 0x000fca000f8e33ff */
[----:B------:R-:W-:-:S05]  /*1e10*/  IMAD.HI.U32 R2, R5, R4, RZ ;  /* 0x0000000405027227 */ /* 0x000fca00078e00ff */
[----:B------:R-:W-:Y:S02]  /*1e20*/  IADD3 R5, PT, PT, -R2, RZ, RZ ;  /* 0x000000ff02057210 */ /* 0x000fe40007ffe1ff */
[----:B------:R-:W0:Y:S03]  /*1e30*/  LDC.64 R2, c[0x0][0x390] ;  /* 0x0000e400ff027b82 */ /* 0x000e260000000a00 */
[----:B------:R-:W-:-:S05]  /*1e40*/  IMAD R5, R5, UR5, R4 ;  /* 0x0000000505057c24 */ /* 0x000fca000f8e0204 */
[----:B------:R-:W-:Y:S02]  /*1e50*/  ISETP.GE.U32.AND P0, PT, R5, UR5, PT ;  /* 0x0000000505007c0c */ /* 0x000fe4000bf06070 */
[----:B------:R-:W-:-:S11]  /*1e60*/  ISETP.NE.U32.AND P1, PT, RZ, UR5, PT ;  /* 0x00000005ff007c0c */ /* 0x000fd6000bf25070 */
[----:B------:R-:W-:-:S05]  /*1e70*/  @P0 VIADD R5, R5, -UR5 ;  /* 0x8000000505050c36 */ /* 0x000fca0008000000 */
[----:B------:R-:W-:-:S13]  /*1e80*/  ISETP.GE.U32.AND P0, PT, R5, UR5, PT ;  /* 0x0000000505007c0c */ /* 0x000fda000bf06070 */
[----:B------:R-:W-:Y:S02]  /*1e90*/  @P0 IADD3 R5, PT, PT, R5, -UR5, RZ ;  /* 0x8000000505050c10 */ /* 0x000fe4000fffe0ff */
[----:B------:R-:W-:-:S05]  /*1ea0*/  @!P1 LOP3.LUT R5, RZ, UR5, RZ, 0x33, !PT ;  /* 0x00000005ff059c12 */ /* 0x000fca000f8e33ff */
[----:B0-----:R-:W-:-:S06]  /*1eb0*/  IMAD.WIDE R2, R5, 0x4, R2 ;  /* 0x0000000405027825 */ /* 0x001fcc00078e0202 */
[----:B------:R-:W2:Y:S02]  /*1ec0*/  LDG.E R3, desc[UR16][R2.64] ;  /* 0x0000001002037981 */ /* 0x000ea4000c1e1900 */
[----:B--2---:R-:W-:-:S04]  /*1ed0*/  ISETP.NE.AND P0, PT, R3, R16, PT ;  /* 0x000000100300720c */ /* 0x004fc80003f05270 */
[----:B------:R-:W-:-:S09]  /*1ee0*/  SEL R22, R22, 0x1, P0 ;  /* 0x0000000116167807 */ /* 0x000fd20000000000 */
.L_x_7:
[----:B------:R-:W0:Y:S02]  /*1ef0*/  LDC.64 R2, c[0x0][0x3b8] ;  /* 0x0000ee00ff027b82 */ /* 0x000e240000000a00 */
[----:B0-----:R-:W-:-:S05]  /*1f00*/  IMAD.WIDE R2, R0, 0x4, R2 ;  /* 0x0000000400027825 */ /* 0x001fca00078e0202 */
[----:B------:R-:W-:Y:S01]  /*1f10*/  STG.E desc[UR16][R2.64], R22 ;  /* 0x0000001602007986 */ /* 0x000fe2000c101910 */
[----:B------:R-:W-:Y:S05]  /*1f20*/  EXIT ;  /* 0x000000000000794d */ /* 0x000fea0003800000 */
.L_x_12:
        /* <DEDUP_REMOVED lines=13> */
.L_x_18:


//--------------------- .text._Z6insertiiiiPiS_S_S_S_S_i --------------------------
	.section	.text._Z6insertiiiiPiS_S_S_S_S_i,"ax",@progbits
	.align	128
        .global         _Z6insertiiiiPiS_S_S_S_S_i
        .type           _Z6insertiiiiPiS_S_S_S_S_i,@function
        .size           _Z6insertiiiiPiS_S_S_S_S_i,(.L_x_19 - _Z6insertiiiiPiS_S_S_S_S_i)
        .other          _Z6insertiiiiPiS_S_S_S_S_i,@"STO_CUDA_ENTRY STV_DEFAULT"
_Z6insertiiiiPiS_S_S_S_S_i:
.text._Z6insertiiiiPiS_S_S_S_S_i:
[----:B------:R-:W-:Y:S01]  /*0000*/  LDC R1, c[0x0][0x37c] ;  /* 0x0000df00ff017b82 */ /* 0x000fe20000000800 */
[----:B------:R-:W0:Y:S01]  /*0010*/  S2R R13, SR_TID.X ;  /* 0x00000000000d7919 */ /* 0x000e220000002100 */
[----:B------:R-:W0:Y:S01]  /*0020*/  LDCU UR4, c[0x0][0x360] ;  /* 0x00006c00ff0477ac */ /* 0x000e220008000800 */
[----:B------:R-:W0:Y:S01]  /*0030*/  S2R R0, SR_CTAID.X ;  /* 0x0000000000007919 */ /* 0x000e220000002500 */
[----:B------:R-:W1:Y:S01]  /*0040*/  LDCU UR5, c[0x0][0x388] ;  /* 0x00007100ff0577ac */ /* 0x000e620008000800 */
[----:B0-----:R-:W-:-:S05]  /*0050*/  IMAD R13, R0, UR4, R13 ;  /* 0x00000004000d7c24 */ /* 0x001fca000f8e020d */
[----:B-1----:R-:W-:-:S13]  /*0060*/  ISETP.GE.AND P0, PT, R13, UR5, PT ;  /* 0x000000050d007c0c */ /* 0x002fda000bf06270 */
[----:B------:R-:W-:Y:S05]  /*0070*/  @P0 EXIT ;  /* 0x000000000000094d */ /* 0x000fea0003800000 */
[----:B------:R-:W0:Y:S01]  /*0080*/  LDC.64 R2, c[0x0][0x3a0] ;  /* 0x0000e800ff027b82 */ /* 0x000e220000000a00 */
[----:B------:R-:W1:Y:S01]  /*0090*/  LDCU.64 UR4, c[0x0][0x358] ;  /* 0x00006b00ff0477ac */ /* 0x000e620008000a00 */
[----:B------:R-:W2:Y:S06]  /*00a0*/  LDCU.64 UR6, c[0x0][0x380] ;  /* 0x00007000ff0677ac */ /* 0x000eac0008000a00 */
[----:B------:R-:W3:Y:S08]  /*00b0*/  LDC.64 R8, c[0x0][0x398] ;  /* 0x0000e600ff087b82 */ /* 0x000ef00000000a00 */
[----:B------:R-:W4:Y:S01]  /*00c0*/  LDC.64 R4, c[0x0][0x3a8] ;  /* 0x0000ea00ff047b82 */ /* 0x000f220000000a00 */
[----:B0-----:R-:W-:-:S07]  /*00d0*/  IMAD.WIDE R2, R13, 0x4, R2 ;  /* 0x000000040d027825 */ /* 0x001fce00078e0202 */
[----:B------:R-:W0:Y:S01]  /*00e0*/  LDC.64 R6, c[0x0][0x3b0] ;  /* 0x0000ec00ff067b82 */ /* 0x000e220000000a00 */
[----:B-1----:R-:W4:Y:S01]  /*00f0*/  LDG.E R11, desc[UR4][R2.64] ;  /* 0x00000004020b7981 */ /* 0x002f22000c1e1900 */
[----:B---3--:R-:W-:-:S05]  /*0100*/  IMAD.WIDE R8, R13, 0x4, R8 ;  /* 0x000000040d087825 */ /* 0x008fca00078e0208 */
[----:B------:R1:W3:Y:S01]  /*0110*/  LDG.E R0, desc[UR4][R8.64] ;  /* 0x0000000408007981 */ /* 0x0002e2000c1e1900 */
[----:B--2---:R-:W2:Y:S08]  /*0120*/  I2F.U32.RP R18, UR6 ;  /* 0x0000000600127d06 */ /* 0x004eb00008209000 */
[----:B--2---:R-:W2:Y:S01]  /*0130*/  MUFU.RCP R18, R18 ;  /* 0x0000001200127308 */ /* 0x004ea20000001000 */
[----:B----4-:R-:W-:-:S04]  /*0140*/  IMAD.WIDE R12, R11, 0x4, R4 ;  /* 0x000000040b0c7825 */ /* 0x010fc800078e0204 */
[----:B0-----:R-:W-:Y:S02]  /*0150*/  IMAD.WIDE R14, R11, 0x4, R6 ;  /* 0x000000040b0e7825 */ /* 0x001fe400078e0206 */
[----:B------:R0:W3:Y:S04]  /*0160*/  LDG.E R13, desc[UR4][R12.64] ;  /* 0x000000040c0d7981 */ /* 0x0000e8000c1e1900 */
[----:B------:R-:W3:Y:S01]  /*0170*/  LDG.E R14, desc[UR4][R14.64] ;  /* 0x000000040e0e7981 */ /* 0x000ee2000c1e1900 */
[----:B--2---:R-:W-:-:S04]  /*0180*/  IADD3 R16, PT, PT, R18, 0xffffffe, RZ ;  /* 0x0ffffffe12107810 */ /* 0x004fc80007ffe0ff */
[----:B------:R2:W4:Y:S02]  /*0190*/  F2I.FTZ.U32.TRUNC.NTZ R17, R16 ;  /* 0x0000001000117305 */ /* 0x000524000021f000 */
[----:B--2---:R-:W-:-:S06]  /*01a0*/  HFMA2 R16, -RZ, RZ, 0, 0 ;  /* 0x00000000ff107431 */ /* 0x004fcc00000001ff */
[----:B------:R-:W2:Y:S01]  /*01b0*/  I2F.U32.RP R19, UR7 ;  /* 0x0000000700137d06 */ /* 0x000ea20008209000 */
[----:B----4-:R-:W-:-:S04]  /*01c0*/  IMAD.MOV R10, RZ, RZ, -R17 ;  /* 0x000000ffff0a7224 */ /* 0x010fc800078e0a11 */
[----:B-1----:R-:W-:-:S04]  /*01d0*/  IMAD R9, R10, UR6, RZ ;  /* 0x000000060a097c24 */ /* 0x002fc8000f8e02ff */
[----:B------:R-:W-:Y:S01]  /*01e0*/  IMAD.HI.U32 R10, R17, R9, R16 ;  /* 0x00000009110a7227 */ /* 0x000fe200078e0010 */
[----:B--2---:R-:W1:Y:S01]  /*01f0*/  MUFU.RCP R19, R19 ;  /* 0x0000001300137308 */ /* 0x004e620000001000 */
[----:B0-----:R-:W-:Y:S02]  /*0200*/  LOP3.LUT R12, RZ, UR6, RZ, 0x33, !PT ;  /* 0x00000006ff0c7c12 */ /* 0x001fe4000f8e33ff */
[----:B---3--:R-:W-:-:S04]  /*0210*/  IMAD R13, R0, R13, R14 ;  /* 0x0000000d000d7224 */ /* 0x008fc800078e020e */
[----:B------:R-:W-:-:S04]  /*0220*/  IMAD.HI.U32 R8, R10, R13, RZ ;  /* 0x0000000d0a087227 */ /* 0x000fc800078e00ff */
[----:B------:R-:W-:-:S04]  /*0230*/  IMAD.MOV R8, RZ, RZ, -R8 ;  /* 0x000000ffff087224 */ /* 0x000fc800078e0a08 */
[----:B------:R-:W-:-:S05]  /*0240*/  IMAD R15, R8, UR6, R13 ;  /* 0x00000006080f7c24 */ /* 0x000fca000f8e020d */
[----:B------:R-:W-:Y:S02]  /*0250*/  ISETP.GE.U32.AND P0, PT, R15, UR6, PT ;  /* 0x000000060f007c0c */ /* 0x000fe4000bf06070 */
[----:B-1----:R-:W-:-:S04]  /*0260*/  IADD3 R8, PT, PT, R19, 0xffffffe, RZ ;  /* 0x0ffffffe13087810 */ /* 0x002fc80007ffe0ff */
[----:B------:R-:W0:Y:S07]  /*0270*/  F2I.FTZ.U32.TRUNC.NTZ R9, R8 ;  /* 0x0000000800097305 */ /* 0x000e2e000021f000 */
[----:B------:R-:W-:-:S05]  /*0280*/  @P0 VIADD R15, R15, -UR6 ;  /* 0x800000060f0f0c36 */ /* 0x000fca0008000000 */
[----:B------:R-:W-:Y:S02]  /*0290*/  ISETP.GE.U32.AND P1, PT, R15, UR6, PT ;  /* 0x000000060f007c0c */ /* 0x000fe4000bf26070 */
[----:B0-----:R-:W-:Y:S02]  /*02a0*/  IADD3 R13, PT, PT, RZ, -R9, RZ ;  /* 0x80000009ff0d7210 */ /* 0x001fe40007ffe0ff */
[----:B------:R-:W-:Y:S02]  /*02b0*/  MOV R8, RZ ;  /* 0x000000ff00087202 */ /* 0x000fe40000000f00 */
[----:B------:R-:W-:Y:S01]  /*02c0*/  ISETP.NE.U32.AND P0, PT, RZ, UR6, PT ;  /* 0x00000006ff007c0c */ /* 0x000fe2000bf05070 */
[----:B------:R-:W-:-:S06]  /*02d0*/  IMAD R13, R13, UR7, RZ ;  /* 0x000000070d0d7c24 */ /* 0x000fcc000f8e02ff */
[----:B------:R-:W-:Y:S02]  /*02e0*/  @P1 VIADD R15, R15, -UR6 ;  /* 0x800000060f0f1c36 */ /* 0x000fe40008000000 */
[----:B------:R-:W-:-:S03]  /*02f0*/  IMAD.HI.U32 R13, R9, R13, R8 ;  /* 0x0000000d090d7227 */ /* 0x000fc600078e0008 */
[----:B------:R-:W-:-:S05]  /*0300*/  SEL R8, R12, R15, !P0 ;  /* 0x0000000f0c087207 */ /* 0x000fca0004000000 */
[----:B------:R-:W-:-:S04]  /*0310*/  IMAD.HI.U32 R9, R13, R8, RZ ;  /* 0x000000080d097227 */ /* 0x000fc800078e00ff */
[----:B------:R-:W-:-:S04]  /*0320*/  IMAD.MOV R9, RZ, RZ, -R9 ;  /* 0x000000ffff097224 */ /* 0x000fc800078e0a09 */
[----:B------:R-:W-:Y:S02]  /*0330*/  IMAD R15, R9, UR7, R8 ;  /* 0x00000007090f7c24 */ /* 0x000fe4000f8e0208 */
[----:B------:R-:W0:Y:S03]  /*0340*/  LDC.64 R8, c[0x0][0x390] ;  /* 0x0000e400ff087b82 */ /* 0x000e260000000a00 */
[----:B------:R-:W-:-:S13]  /*0350*/  ISETP.GE.U32.AND P1, PT, R15, UR7, PT ;  /* 0x000000070f007c0c */ /* 0x000fda000bf26070 */
[----:B------:R-:W-:-:S04]  /*0360*/  @P1 IADD3 R15, PT, PT, R15, -UR7, RZ ;  /* 0x800000070f0f1c10 */ /* 0x000fc8000fffe0ff */
[----:B------:R-:W-:Y:S02]  /*0370*/  ISETP.GE.U32.AND P2, PT, R15, UR7, PT ;  /* 0x000000070f007c0c */ /* 0x000fe4000bf46070 */
[----:B------:R-:W-:Y:S02]  /*0380*/  ISETP.NE.U32.AND P1, PT, RZ, UR7, PT ;  /* 0x00000007ff007c0c */ /* 0x000fe4000bf25070 */
[----:B------:R-:W-:-:S09]  /*0390*/  LOP3.LUT R14, RZ, UR7, RZ, 0x33, !PT ;  /* 0x00000007ff0e7c12 */ /* 0x000fd2000f8e33ff */
[----:B------:R-:W-:-:S05]  /*03a0*/  @P2 VIADD R15, R15, -UR7 ;  /* 0x800000070f0f2c36 */ /* 0x000fca0008000000 */
[----:B------:R-:W-:-:S05]  /*03b0*/  SEL R17, R14, R15, !P1 ;  /* 0x0000000f0e117207 */ /* 0x000fca0004800000 */
[----:B0-----:R-:W-:-:S06]  /*03c0*/  IMAD.WIDE.U32 R16, R17, 0x4, R8 ;  /* 0x0000000411107825 */ /* 0x001fcc00078e0008 */
[----:B------:R-:W2:Y:S02]  /*03d0*/  LDG.E R17, desc[UR4][R16.64] ;  /* 0x0000000410117981 */ /* 0x000ea4000c1e1900 */
[----:B--2---:R-:W-:-:S13]  /*03e0*/  ISETP.NE.AND P2, PT, R17, R0, PT ;  /* 0x000000001100720c */ /* 0x004fda0003f45270 */
[----:B------:R-:W-:Y:S05]  /*03f0*/  @!P2 EXIT ;  /* 0x000000000000a94d */ /* 0x000fea0003800000 */
[----:B------:R-:W0:Y:S01]  /*0400*/  LDC R21, c[0x0][0x38c] ;  /* 0x0000e300ff157b82 */ /* 0x000e220000000800 */
[----:B------:R-:W-:-:S04]  /*0410*/  IADD3 R11, PT, PT, R11, 0x1, RZ ;  /* 0x000000010b0b7810 */ /* 0x000fc80007ffe0ff */
[----:B------:R-:W-:Y:S02]  /*0420*/  ISETP.GE.AND P4, PT, R11, RZ, PT ;  /* 0x000000ff0b00720c */ /* 0x000fe40003f86270 */
[----:B0-----:R-:W-:-:S04]  /*0430*/  IABS R15, R21 ;  /* 0x00000015000f7213 */ /* 0x001fc80000000000 */
[----:B------:R-:W0:Y:S08]  /*0440*/  I2F.RP R18, R15 ;  /* 0x0000000f00127306 */ /* 0x000e300000209400 */
[----:B0-----:R-:W0:Y:S02]  /*0450*/  MUFU.RCP R18, R18 ;  /* 0x0000001200127308 */ /* 0x001e240000001000 */
[----:B0-----:R-:W-:-:S06]  /*0460*/  IADD3 R16, PT, PT, R18, 0xffffffe, RZ ;  /* 0x0ffffffe12107810 */ /* 0x001fcc0007ffe0ff */
[----:B------:R0:W1:Y:S02]  /*0470*/  F2I.FTZ.U32.TRUNC.NTZ R17, R16 ;  /* 0x0000001000117305 */ /* 0x000064000021f000 */
[----:B0-----:R-:W-:Y:S02]  /*0480*/  IMAD.MOV.U32 R16, RZ, RZ, RZ ;  /* 0x000000ffff107224 */ /* 0x001fe400078e00ff */
[----:B-1----:R-:W-:-:S04]  /*0490*/  IMAD.MOV R20, RZ, RZ, -R17 ;  /* 0x000000ffff147224 */ /* 0x002fc800078e0a11 */
[----:B------:R-:W-:Y:S01]  /*04a0*/  IMAD R19, R20, R15, RZ ;  /* 0x0000000f14137224 */ /* 0x000fe200078e02ff */
[----:B------:R-:W-:-:S03]  /*04b0*/  IABS R20, R11 ;  /* 0x0000000b00147213 */ /* 0x000fc60000000000 */
[----:B------:R-:W-:-:S06]  /*04c0*/  IMAD.HI.U32 R17, R17, R19, R16 ;  /* 0x0000001311117227 */ /* 0x000fcc00078e0010 */
[----:B------:R-:W-:-:S05]  /*04d0*/  IMAD.HI.U32 R17, R17, R20, RZ ;  /* 0x0000001411117227 */ /* 0x000fca00078e00ff */
[----:B------:R-:W-:-:S05]  /*04e0*/  IADD3 R17, PT, PT, -R17, RZ, RZ ;  /* 0x000000ff11117210 */ /* 0x000fca0007ffe1ff */
[----:B------:R-:W-:-:S05]  /*04f0*/  IMAD R16, R15, R17, R20 ;  /* 0x000000110f107224 */ /* 0x000fca00078e0214 */
[----:B------:R-:W-:-:S13]  /*0500*/  ISETP.GT.U32.AND P2, PT, R15, R16, PT ;  /* 0x000000100f00720c */ /* 0x000fda0003f44070 */
[----:B------:R-:W-:Y:S01]  /*0510*/  @!P2 IMAD.IADD R16, R16, 0x1, -R15 ;  /* 0x000000011010a824 */ /* 0x000fe200078e0a0f */
[----:B------:R-:W-:-:S04]  /*0520*/  ISETP.NE.AND P2, PT, R21, RZ, PT ;  /* 0x000000ff1500720c */ /* 0x000fc80003f45270 */
[----:B------:R-:W-:-:S13]  /*0530*/  ISETP.GT.U32.AND P3, PT, R15, R16, PT ;  /* 0x000000100f00720c */ /* 0x000fda0003f64070 */
[----:B------:R-:W-:-:S05]  /*0540*/  @!P3 IADD3 R16, PT, PT, R16, -R15, RZ ;  /* 0x8000000f1010b210 */ /* 0x000fca0007ffe0ff */
[----:B------:R-:W-:Y:S01]  /*0550*/  @!P4 IMAD.MOV R16, RZ, RZ, -R16 ;  /* 0x000000ffff10c224 */ /* 0x000fe200078e0a10 */
[----:B------:R-:W-:-:S05]  /*0560*/  @!P2 LOP3.LUT R16, RZ, R21, RZ, 0x33, !PT ;  /* 0x00000015ff10a212 */ /* 0x000fca00078e33ff */
[C---:B------:R-:W-:Y:S01]  /*0570*/  IMAD.WIDE R4, R16.reuse, 0x4, R4 ;  /* 0x0000000410047825 */ /* 0x040fe200078e0204 */
[----:B------:R0:W-:Y:S03]  /*0580*/  STG.E desc[UR4][R2.64], R16 ;  /* 0x0000001002007986 */ /* 0x0001e6000c101904 */
[----:B------:R-:W-:Y:S02]  /*0590*/  IMAD.WIDE R6, R16, 0x4, R6 ;  /* 0x0000000410067825 */ /* 0x000fe400078e0206 */
[----:B------:R-:W2:Y:S04]  /*05a0*/  LDG.E R5, desc[UR4][R4.64] ;  /* 0x0000000404057981 */ /* 0x000ea8000c1e1900 */
[----:B------:R-:W2:Y:S02]  /*05b0*/  LDG.E R6, desc[UR4][R6.64] ;  /* 0x0000000406067981 */ /* 0x000ea4000c1e1900 */
[----:B--2---:R-:W-:-:S04]  /*05c0*/  IMAD R11, R0, R5, R6 ;  /* 0x00000005000b7224 */ /* 0x004fc800078e0206 */
        /* <DEDUP_REMOVED lines=8> */
[----:B------:R-:W-:-:S04]  /*0650*/  IMAD.HI.U32 R13, R13, R12, RZ ;  /* 0x0000000c0d0d7227 */ /* 0x000fc800078e00ff */
[----:B------:R-:W-:-:S04]  /*0660*/  IMAD.MOV R13, RZ, RZ, -R13 ;  /* 0x000000ffff0d7224 */ /* 0x000fc800078e0a0d */
[----:B0-----:R-:W-:-:S05]  /*0670*/  IMAD R3, R13, UR7, R12 ;  /* 0x000000070d037c24 */ /* 0x001fca000f8e020c */
[----:B------:R-:W-:-:S13]  /*0680*/  ISETP.GE.U32.AND P0, PT, R3, UR7, PT ;  /* 0x0000000703007c0c */ /* 0x000fda000bf06070 */
[----:B------:R-:W-:-:S04]  /*0690*/  @P0 IADD3 R3, PT, PT, R3, -UR7, RZ ;  /* 0x8000000703030c10 */ /* 0x000fc8000fffe0ff */
[----:B------:R-:W-:-:S13]  /*06a0*/  ISETP.GE.U32.AND P0, PT, R3, UR7, PT ;  /* 0x0000000703007c0c */ /* 0x000fda000bf06070 */
[----:B------:R-:W-:-:S04]  /*06b0*/  @P0 IADD3 R3, PT, PT, R3, -UR7, RZ ;  /* 0x8000000703030c10 */ /* 0x000fc8000fffe0ff */
[----:B------:R-:W-:-:S05]  /*06c0*/  SEL R3, R14, R3, !P1 ;  /* 0x000000030e037207 */ /* 0x000fca0004800000 */
[----:B------:R-:W-:-:S05]  /*06d0*/  IMAD.WIDE.U32 R8, R3, 0x4, R8 ;  /* 0x0000000403087825 */ /* 0x000fca00078e0008 */
[----:B------:R-:W-:Y:S01]  /*06e0*/  STG.E desc[UR4][R8.64], R0 ;  /* 0x0000000008007986 */ /* 0x000fe2000c101904 */
[----:B------:R-:W-:Y:S05]  /*06f0*/  EXIT ;  /* 0x000000000000794d */ /* 0x000fea0003800000 */
.L_x_13:
        /* <DEDUP_REMOVED lines=16> */
.L_x_19:


//--------------------- .text._Z5checkiiiiPiS_S_S_S_S_iS_ --------------------------
	.section	.text._Z5checkiiiiPiS_S_S_S_S_iS_,"ax",@progbits
	.align	128
        .global         _Z5checkiiiiPiS_S_S_S_S_iS_
        .type           _Z5checkiiiiPiS_S_S_S_S_iS_,@function
        .size           _Z5checkiiiiPiS_S_S_S_S_iS_,(.L_x_20 - _Z5checkiiiiPiS_S_S_S_S_iS_)
        .other          _Z5checkiiiiPiS_S_S_S_S_iS_,@"STO_CUDA_ENTRY STV_DEFAULT"
_Z5checkiiiiPiS_S_S_S_S_iS_:
.text._Z5checkiiiiPiS_S_S_S_S_iS_:
[----:B------:R-:W-:Y:S01]  /*0000*/  LDC R1, c[0x0][0x37c] ;  /* 0x0000df00ff017b82 */ /* 0x000fe20000000800 */
[----:B------:R-:W0:Y:S07]  /*0010*/  S2R R11, SR_TID.X ;  /* 0x00000000000b7919 */ /* 0x000e2e0000002100 */
[----:B------:R-:W1:Y:S01]  /*0020*/  LDC.64 R2, c[0x0][0x3a0] ;  /* 0x0000e800ff027b82 */ /* 0x000e620000000a00 */
[----:B------:R-:W0:Y:S01]  /*0030*/  LDCU UR6, c[0x0][0x360] ;  /* 0x00006c00ff0677ac */ /* 0x000e220008000800 */
[----:B------:R-:W0:Y:S01]  /*0040*/  S2R R0, SR_CTAID.X ;  /* 0x0000000000007919 */ /* 0x000e220000002500 */
[----:B------:R-:W2:Y:S05]  /*0050*/  LDCU.64 UR4, c[0x0][0x358] ;  /* 0x00006b00ff0477ac */ /* 0x000eaa0008000a00 */
[----:B------:R-:W3:Y:S08]  /*0060*/  LDC.64 R6, c[0x0][0x3a8] ;  /* 0x0000ea00ff067b82 */ /* 0x000ef00000000a00 */
[----:B------:R-:W4:Y:S08]  /*0070*/  LDC.64 R8, c[0x0][0x3b0] ;  /* 0x0000ec00ff087b82 */ /* 0x000f300000000a00 */
[----:B------:R-:W5:Y:S01]  /*0080*/  LDC.64 R4, c[0x0][0x398] ;  /* 0x0000e600ff047b82 */ /* 0x000f620000000a00 */
[----:B0-----:R-:W-:Y:S01]  /*0090*/  IMAD R11, R0, UR6, R11 ;  /* 0x00000006000b7c24 */ /* 0x001fe2000f8e020b */
[----:B------:R-:W0:Y:S03]  /*00a0*/  LDCU.64 UR6, c[0x0][0x380] ;  /* 0x00007000ff0677ac */ /* 0x000e260008000a00 */
[----:B-1----:R-:W-:-:S06]  /*00b0*/  IMAD.WIDE R2, R11, 0x4, R2 ;  /* 0x000000040b027825 */ /* 0x002fcc00078e0202 */
[----:B--2---:R-:W3:Y:S01]  /*00c0*/  LDG.E R3, desc[UR4][R2.64] ;  /* 0x0000000402037981 */ /* 0x004ee2000c1e1900 */
[----:B-----5:R-:W-:-:S05]  /*00d0*/  IMAD.WIDE R4, R11, 0x4, R4 ;  /* 0x000000040b047825 */ /* 0x020fca00078e0204 */
[----:B------:R1:W2:Y:S01]  /*00e0*/  LDG.E R0, desc[UR4][R4.64] ;  /* 0x0000000404007981 */ /* 0x0002a2000c1e1900 */
[----:B0-----:R-:W0:Y:S08]  /*00f0*/  I2F.U32.RP R10, UR6 ;  /* 0x00000006000a7d06 */ /* 0x001e300008209000 */
[----:B0-----:R-:W0:Y:S01]  /*0100*/  MUFU.RCP R10, R10 ;  /* 0x0000000a000a7308 */ /* 0x001e220000001000 */
[----:B---3--:R-:W-:-:S04]  /*0110*/  IMAD.WIDE R6, R3, 0x4, R6 ;  /* 0x0000000403067825 */ /* 0x008fc800078e0206 */
[----:B----4-:R-:W-:Y:S02]  /*0120*/  IMAD.WIDE R8, R3, 0x4, R8 ;  /* 0x0000000403087825 */ /* 0x010fe400078e0208 */
[----:B------:R-:W2:Y:S04]  /*0130*/  LDG.E R7, desc[UR4][R6.64] ;  /* 0x0000000406077981 */ /* 0x000ea8000c1e1900 */
[----:B------:R-:W2:Y:S01]  /*0140*/  LDG.E R8, desc[UR4][R8.64] ;  /* 0x0000000408087981 */ /* 0x000ea2000c1e1900 */
[----:B0-----:R-:W-:-:S04]  /*0150*/  IADD3 R2, PT, PT, R10, 0xffffffe, RZ ;  /* 0x0ffffffe0a027810 */ /* 0x001fc80007ffe0ff */
[----:B------:R0:W3:Y:S08]  /*0160*/  F2I.FTZ.U32.TRUNC.NTZ R3, R2 ;  /* 0x0000000200037305 */ /* 0x0000f0000021f000 */
[----:B------:R-:W4:Y:S01]  /*0170*/  I2F.U32.RP R11, UR7 ;  /* 0x00000007000b7d06 */ /* 0x000f220008209000 */
[----:B0-----:R-:W-:Y:S01]  /*0180*/  HFMA2 R2, -RZ, RZ, 0, 0 ;  /* 0x00000000ff027431 */ /* 0x001fe200000001ff */
[----:B---3--:R-:W-:-:S05]  /*0190*/  IADD3 R12, PT, PT, RZ, -R3, RZ ;  /* 0x80000003ff0c7210 */ /* 0x008fca0007ffe0ff */
[----:B-1----:R-:W-:-:S04]  /*01a0*/  IMAD R5, R12, UR6, RZ ;  /* 0x000000060c057c24 */ /* 0x002fc8000f8e02ff */
[----:B------:R-:W-:Y:S01]  /*01b0*/  IMAD.HI.U32 R4, R3, R5, R2 ;  /* 0x0000000503047227 */ /* 0x000fe200078e0002 */
[----:B----4-:R-:W0:Y:S01]  /*01c0*/  MUFU.RCP R11, R11 ;  /* 0x0000000b000b7308 */ /* 0x010e220000001000 */
[----:B------:R-:W-:Y:S02]  /*01d0*/  ISETP.NE.U32.AND P1, PT, RZ, UR6, PT ;  /* 0x00000006ff007c0c */ /* 0x000fe4000bf25070 */
[----:B0-----:R-:W-:-:S05]  /*01e0*/  IADD3 R2, PT, PT, R11, 0xffffffe, RZ ;  /* 0x0ffffffe0b027810 */ /* 0x001fca0007ffe0ff */
[----:B------:R0:W1:Y:S02]  /*01f0*/  F2I.FTZ.U32.TRUNC.NTZ R3, R2 ;  /* 0x0000000200037305 */ /* 0x000064000021f000 */
[----:B0-----:R-:W-:Y:S01]  /*0200*/  MOV R2, RZ ;  /* 0x000000ff00027202 */ /* 0x001fe20000000f00 */
[----:B-1----:R-:W-:-:S04]  /*0210*/  IMAD.MOV R5, RZ, RZ, -R3 ;  /* 0x000000ffff057224 */ /* 0x002fc800078e0a03 */
[----:B------:R-:W-:Y:S02]  /*0220*/  IMAD R5, R5, UR7, RZ ;  /* 0x0000000705057c24 */ /* 0x000fe4000f8e02ff */
[----:B--2---:R-:W-:-:S04]  /*0230*/  IMAD R7, R0, R7, R8 ;  /* 0x0000000700077224 */ /* 0x004fc800078e0208 */
[----:B------:R-:W-:-:S04]  /*0240*/  IMAD.HI.U32 R4, R4, R7, RZ ;  /* 0x0000000704047227 */ /* 0x000fc800078e00ff */
[----:B------:R-:W-:-:S04]  /*0250*/  IMAD.MOV R4, RZ, RZ, -R4 ;  /* 0x000000ffff047224 */ /* 0x000fc800078e0a04 */
[----:B------:R-:W-:-:S05]  /*0260*/  IMAD R7, R4, UR6, R7 ;  /* 0x0000000604077c24 */ /* 0x000fca000f8e0207 */
[----:B------:R-:W-:-:S13]  /*0270*/  ISETP.GE.U32.AND P0, PT, R7, UR6, PT ;  /* 0x0000000607007c0c */ /* 0x000fda000bf06070 */
[----:B------:R-:W-:-:S04]  /*0280*/  @P0 IADD3 R7, PT, PT, R7, -UR6, RZ ;  /* 0x8000000607070c10 */ /* 0x000fc8000fffe0ff */
[----:B------:R-:W-:Y:S01]  /*0290*/  ISETP.GE.U32.AND P0, PT, R7, UR6, PT ;  /* 0x0000000607007c0c */ /* 0x000fe2000bf06070 */
[----:B------:R-:W-:Y:S02]  /*02a0*/  IMAD.HI.U32 R4, R3, R5, R2 ;  /* 0x0000000503047227 */ /* 0x000fe400078e0002 */
[----:B------:R-:W0:Y:S10]  /*02b0*/  LDC.64 R2, c[0x0][0x390] ;  /* 0x0000e400ff027b82 */ /* 0x000e340000000a00 */
[----:B------:R-:W-:-:S02]  /*02c0*/  @P0 IADD3 R7, PT, PT, R7, -UR6, RZ ;  /* 0x8000000607070c10 */ /* 0x000fc4000fffe0ff */
[----:B------:R-:W-:-:S05]  /*02d0*/  @!P1 LOP3.LUT R7, RZ, UR6, RZ, 0x33, !PT ;  /* 0x00000006ff079c12 */ /* 0x000fca000f8e33ff */
[----:B------:R-:W-:-:S04]  /*02e0*/  IMAD.HI.U32 R4, R4, R7, RZ ;  /* 0x0000000704047227 */ /* 0x000fc800078e00ff */
[----:B------:R-:W-:-:S04]  /*02f0*/  IMAD.MOV R4, RZ, RZ, -R4 ;  /* 0x000000ffff047224 */ /* 0x000fc800078e0a04 */
[----:B------:R-:W-:-:S05]  /*0300*/  IMAD R7, R4, UR7, R7 ;  /* 0x0000000704077c24 */ /* 0x000fca000f8e0207 */
[----:B------:R-:W-:Y:S02]  /*0310*/  ISETP.GE.U32.AND P0, PT, R7, UR7, PT ;  /* 0x0000000707007c0c */ /* 0x000fe4000bf06070 */
[----:B------:R-:W-:-:S11]  /*0320*/  ISETP.NE.U32.AND P1, PT, RZ, UR7, PT ;  /* 0x00000007ff007c0c */ /* 0x000fd6000bf25070 */
[----:B------:R-:W-:-:S04]  /*0330*/  @P0 IADD3 R7, PT, PT, R7, -UR7, RZ ;  /* 0x8000000707070c10 */ /* 0x000fc8000fffe0ff */
[----:B------:R-:W-:-:S13]  /*0340*/  ISETP.GE.U32.AND P0, PT, R7, UR7, PT ;  /* 0x0000000707007c0c */ /* 0x000fda000bf06070 */
[----:B------:R-:W-:Y:S02]  /*0350*/  @P0 IADD3 R7, PT, PT, R7, -UR7, RZ ;  /* 0x8000000707070c10 */ /* 0x000fe4000fffe0ff */
[----:B------:R-:W-:-:S05]  /*0360*/  @!P1 LOP3.LUT R7, RZ, UR7, RZ, 0x33, !PT ;  /* 0x00000007ff079c12 */ /* 0x000fca000f8e33ff */
[----:B0-----:R-:W-:-:S06]  /*0370*/  IMAD.WIDE.U32 R2, R7, 0x4, R2 ;  /* 0x0000000407027825 */ /* 0x001fcc00078e0002 */
[----:B------:R-:W2:Y:S02]  /*0380*/  LDG.E R3, desc[UR4][R2.64] ;  /* 0x0000000402037981 */ /* 0x000ea4000c1e1900 */
[----:B--2---:R-:W-:-:S13]  /*0390*/  ISETP.NE.AND P0, PT, R3, R0, PT ;  /* 0x000000000300720c */ /* 0x004fda0003f05270 */
[----:B------:R-:W-:Y:S05]  /*03a0*/  @!P0 EXIT ;  /* 0x000000000000894d */ /* 0x000fea0003800000 */
[----:B------:R-:W0:Y:S01]  /*03b0*/  LDC.64 R2, c[0x0][0x3c8] ;  /* 0x0000f200ff027b82 */ /* 0x000e220000000a00 */
[----:B------:R-:W-:-:S05]  /*03c0*/  MOV R5, 0xffffffff ;  /* 0xffffffff00057802 */ /* 0x000fca0000000f00 */
[----:B0-----:R-:W-:Y:S01]  /*03d0*/  STG.E desc[UR4][R2.64], R5 ;  /* 0x0000000502007986 */ /* 0x001fe2000c101904 */
[----:B------:R-:W-:Y:S05]  /*03e0*/  EXIT ;  /* 0x000000000000794d */ /* 0x000fea0003800000 */
.L_x_14:
        /* <DEDUP_REMOVED lines=9> */
.L_x_20:


//--------------------- .text._Z12fix_locationiiiiPiS_S_S_S_S_S_ --------------------------
	.section	.text._Z12fix_locationiiiiPiS_S_S_S_S_S_,"ax",@progbits
	.align	128
        .global         _Z12fix_locationiiiiPiS_S_S_S_S_S_
        .type           _Z12fix_locationiiiiPiS_S_S_S_S_S_,@function
        .size           _Z12fix_locationiiiiPiS_S_S_S_S_S_,(.L_x_21 - _Z12fix_locationiiiiPiS_S_S_S_S_S_)
        .other          _Z12fix_locationiiiiPiS_S_S_S_S_S_,@"STO_CUDA_ENTRY STV_DEFAULT"
_Z12fix_locationiiiiPiS_S_S_S_S_S_:
.text._Z12fix_locationiiiiPiS_S_S_S_S_S_:
[----:B------:R-:W-:Y:S01]  /*0000*/  LDC R1, c[0x0][0x37c] ;  /* 0x0000df00ff017b82 */ /* 0x000fe20000000800 */
[----:B------:R-:W0:Y:S07]  /*0010*/  S2R R0, SR_TID.X ;  /* 0x0000000000007919 */ /* 0x000e2e0000002100 */
[----:B------:R-:W1:Y:S01]  /*0020*/  LDC.64 R8, c[0x0][0x3a0] ;  /* 0x0000e800ff087b82 */ /* 0x000e620000000a00 */
[----:B------:R-:W0:Y:S01]  /*0030*/  LDCU UR6, c[0x0][0x360] ;  /* 0x00006c00ff0677ac */ /* 0x000e220008000800 */
[----:B------:R-:W0:Y:S01]  /*0040*/  S2R R3, SR_CTAID.X ;  /* 0x0000000000037919 */ /* 0x000e220000002500 */
[----:B------:R-:W2:Y:S05]  /*0050*/  LDCU.64 UR4, c[0x0][0x358] ;  /* 0x00006b00ff0477ac */ /* 0x000eaa0008000a00 */
[----:B------:R-:W2:Y:S08]  /*0060*/  LDC.64 R4, c[0x0][0x3b0] ;  /* 0x0000ec00ff047b82 */ /* 0x000eb00000000a00 */
[----:B------:R-:W3:Y:S01]  /*0070*/  LDC.64 R6, c[0x0][0x3b8] ;  /* 0x0000ee00ff067b82 */ /* 0x000ee20000000a00 */
[----:B--2---:R-:W2:Y:S01]  /*0080*/  LDG.E R11, desc[UR4][R4.64] ;  /* 0x00000004040b7981 */ /* 0x004ea2000c1e1900 */
[----:B0-----:R-:W-:Y:S01]  /*0090*/  IMAD R0, R3, UR6, R0 ;  /* 0x0000000603007c24 */ /* 0x001fe2000f8e0200 */
[----:B------:R-:W0:Y:S03]  /*00a0*/  LDCU.64 UR6, c[0x0][0x380] ;  /* 0x00007000ff0677ac */ /* 0x000e260008000a00 */
[----:B-1----:R-:W-:Y:S01]  /*00b0*/  IMAD.WIDE R8, R0, 0x4, R8 ;  /* 0x0000000400087825 */ /* 0x002fe200078e0208 */
[----:B---3--:R-:W2:Y:S04]  /*00c0*/  LDG.E R10, desc[UR4][R6.64] ;  /* 0x00000004060a7981 */ /* 0x008ea8000c1e1900 */
[----:B------:R-:W3:Y:S04]  /*00d0*/  LDG.E R14, desc[UR4][R6.64+0x4] ;  /* 0x00000404060e7981 */ /* 0x000ee8000c1e1900 */
[----:B------:R1:W2:Y:S04]  /*00e0*/  LDG.E R8, desc[UR4][R8.64] ;  /* 0x0000000408087981 */ /* 0x0002a8000c1e1900 */
[----:B------:R-:W4:Y:S01]  /*00f0*/  LDG.E R18, desc[UR4][R6.64+0x8] ;  /* 0x0000080406127981 */ /* 0x000f22000c1e1900 */
[----:B0-----:R-:W0:Y:S08]  /*0100*/  I2F.U32.RP R12, UR6 ;  /* 0x00000006000c7d06 */ /* 0x001e300008209000 */
[----:B0-----:R-:W0:Y:S02]  /*0110*/  MUFU.RCP R12, R12 ;  /* 0x0000000c000c7308 */ /* 0x001e240000001000 */
[----:B0-----:R-:W-:-:S06]  /*0120*/  VIADD R2, R12, 0xffffffe ;  /* 0x0ffffffe0c027836 */ /* 0x001fcc0000000000 */
[----:B------:R0:W5:Y:S02]  /*0130*/  F2I.FTZ.U32.TRUNC.NTZ R3, R2 ;  /* 0x0000000200037305 */ /* 0x000164000021f000 */
[----:B0-----:R-:W-:-:S06]  /*0140*/  HFMA2 R2, -RZ, RZ, 0, 0 ;  /* 0x00000000ff027431 */ /* 0x001fcc00000001ff */
[----:B------:R-:W0:Y:S01]  /*0150*/  I2F.U32.RP R16, UR7 ;  /* 0x0000000700107d06 */ /* 0x000e220008209000 */
[----:B-----5:R-:W-:-:S04]  /*0160*/  IMAD.MOV R13, RZ, RZ, -R3 ;  /* 0x000000ffff0d7224 */ /* 0x020fc800078e0a03 */
[----:B------:R-:W-:-:S04]  /*0170*/  IMAD R13, R13, UR6, RZ ;  /* 0x000000060d0d7c24 */ /* 0x000fc8000f8e02ff */
[----:B-1----:R-:W-:Y:S01]  /*0180*/  IMAD.HI.U32 R9, R3, R13, R2 ;  /* 0x0000000d03097227 */ /* 0x002fe200078e0002 */
[----:B0-----:R-:W0:Y:S01]  /*0190*/  MUFU.RCP R16, R16 ;  /* 0x0000001000107308 */ /* 0x001e220000001000 */
[----:B------:R-:W3:Y:S01]  /*01a0*/  LDG.E R13, desc[UR4][R4.64+0x4] ;  /* 0x00000404040d7981 */ /* 0x000ee2000c1e1900 */
[----:B0-----:R-:W-:Y:S02]  /*01b0*/  IADD3 R2, PT, PT, R16, 0xffffffe, RZ ;  /* 0x0ffffffe10027810 */ /* 0x001fe40007ffe0ff */
[----:B------:R-:W-:Y:S01]  /*01c0*/  LOP3.LUT R12, RZ, UR7, RZ, 0x33, !PT ;  /* 0x00000007ff0c7c12 */ /* 0x000fe2000f8e33ff */
[----:B--2---:R-:W-:-:S04]  /*01d0*/  IMAD R10, R8, R11, R10 ;  /* 0x0000000b080a7224 */ /* 0x004fc800078e020a */
[----:B------:R-:W-:-:S04]  /*01e0*/  IMAD.HI.U32 R3, R9, R10, RZ ;  /* 0x0000000a09037227 */ /* 0x000fc800078e00ff */
[----:B------:R-:W-:-:S04]  /*01f0*/  IMAD.MOV R3, RZ, RZ, -R3 ;  /* 0x000000ffff037224 */ /* 0x000fc800078e0a03 */
[----:B------:R-:W-:-:S05]  /*0200*/  IMAD R15, R3, UR6, R10 ;  /* 0x00000006030f7c24 */ /* 0x000fca000f8e020a */
[----:B------:R-:W-:Y:S01]  /*0210*/  ISETP.GE.U32.AND P0, PT, R15, UR6, PT ;  /* 0x000000060f007c0c */ /* 0x000fe2000bf06070 */
[----:B------:R-:W0:-:S12]  /*0220*/  F2I.FTZ.U32.TRUNC.NTZ R3, R2 ;  /* 0x0000000200037305 */ /* 0x000e18000021f000 */
[----:B------:R-:W-:-:S05]  /*0230*/  @P0 VIADD R15, R15, -UR6 ;  /* 0x800000060f0f0c36 */ /* 0x000fca0008000000 */
[----:B------:R-:W-:Y:S02]  /*0240*/  ISETP.GE.U32.AND P1, PT, R15, UR6, PT ;  /* 0x000000060f007c0c */ /* 0x000fe4000bf26070 */
[----:B0-----:R-:W-:Y:S02]  /*0250*/  IADD3 R11, PT, PT, RZ, -R3, RZ ;  /* 0x80000003ff0b7210 */ /* 0x001fe40007ffe0ff */
[----:B------:R-:W-:Y:S02]  /*0260*/  MOV R2, RZ ;  /* 0x000000ff00027202 */ /* 0x000fe40000000f00 */
[----:B------:R-:W-:Y:S01]  /*0270*/  ISETP.NE.U32.AND P0, PT, RZ, UR6, PT ;  /* 0x00000006ff007c0c */ /* 0x000fe2000bf05070 */
[----:B------:R-:W-:Y:S01]  /*0280*/  IMAD R11, R11, UR7, RZ ;  /* 0x000000070b0b7c24 */ /* 0x000fe2000f8e02ff */
[----:B------:R-:W-:-:S05]  /*0290*/  LOP3.LUT R10, RZ, UR6, RZ, 0x33, !PT ;  /* 0x00000006ff0a7c12 */ /* 0x000fca000f8e33ff */
        /* <DEDUP_REMOVED lines=10> */
[----:B------:R-:W-:-:S11]  /*0340*/  ISETP.NE.U32.AND P1, PT, RZ, UR7, PT ;  /* 0x00000007ff007c0c */ /* 0x000fd6000bf25070 */
[----:B------:R-:W-:-:S05]  /*0350*/  @P2 VIADD R15, R15, -UR7 ;  /* 0x800000070f0f2c36 */ /* 0x000fca0008000000 */
[----:B------:R-:W-:Y:S01]  /*0360*/  SEL R17, R12, R15, !P1 ;  /* 0x0000000f0c117207 */ /* 0x000fe20004800000 */
[----:B---3--:R-:W-:Y:S01]  /*0370*/  IMAD R14, R8, R13, R14 ;  /* 0x0000000d080e7224 */ /* 0x008fe200078e020e */
[----:B------:R1:W4:Y:S03]  /*0380*/  LDG.E R15, desc[UR4][R4.64+0x8] ;  /* 0x00000804040f7981 */ /* 0x000326000c1e1900 */
[----:B0-----:R-:W-:-:S06]  /*0390*/  IMAD.WIDE.U32 R16, R17, 0x4, R2 ;  /* 0x0000000411107825 */ /* 0x001fcc00078e0002 */
[----:B------:R-:W2:Y:S01]  /*03a0*/  LDG.E R16, desc[UR4][R16.64] ;  /* 0x0000000410107981 */ /* 0x000ea2000c1e1900 */
[----:B------:R-:W-:Y:S01]  /*03b0*/  IMAD.HI.U32 R13, R9, R14, RZ ;  /* 0x0000000e090d7227 */ /* 0x000fe200078e00ff */
[----:B-1----:R-:W0:Y:S04]  /*03c0*/  LDC.64 R4, c[0x0][0x3a8] ;  /* 0x0000ea00ff047b82 */ /* 0x002e280000000a00 */
        /* <DEDUP_REMOVED lines=9> */
[----:B------:R-:W-:-:S05]  /*0460*/  IMAD R13, R13, UR7, R14 ;  /* 0x000000070d0d7c24 */ /* 0x000fca000f8e020e */
[----:B------:R-:W-:-:S13]  /*0470*/  ISETP.GE.U32.AND P2, PT, R13, UR7, PT ;  /* 0x000000070d007c0c */ /* 0x000fda000bf46070 */
[----:B------:R-:W-:-:S04]  /*0480*/  @P2 IADD3 R13, PT, PT, R13, -UR7, RZ ;  /* 0x800000070d0d2c10 */ /* 0x000fc8000fffe0ff */
[----:B------:R-:W-:Y:S01]  /*0490*/  ISETP.GE.U32.AND P2, PT, R13, UR7, PT ;  /* 0x000000070d007c0c */ /* 0x000fe2000bf46070 */
[----:B0-----:R-:W-:-:S12]  /*04a0*/  IMAD.WIDE R4, R0, 0x4, R4 ;  /* 0x0000000400047825 */ /* 0x001fd800078e0204 */
[----:B------:R-:W-:-:S05]  /*04b0*/  @P2 VIADD R13, R13, -UR7 ;  /* 0x800000070d0d2c36 */ /* 0x000fca0008000000 */
[----:B------:R-:W-:-:S05]  /*04c0*/  SEL R7, R12, R13, !P1 ;  /* 0x0000000d0c077207 */ /* 0x000fca0004800000 */
[----:B------:R-:W-:Y:S01]  /*04d0*/  IMAD.WIDE.U32 R6, R7, 0x4, R2 ;  /* 0x0000000407067825 */ /* 0x000fe200078e0002 */
[----:B--2---:R-:W-:-:S13]  /*04e0*/  ISETP.NE.AND P3, PT, R16, 0x1, PT ;  /* 0x000000011000780c */ /* 0x004fda0003f65270 */
[----:B------:R0:W-:Y:S04]  /*04f0*/  @!P3 STG.E desc[UR4][R4.64], RZ ;  /* 0x000000ff0400b986 */ /* 0x0001e8000c101904 */
[----:B------:R1:W2:Y:S01]  /*0500*/  LDG.E R6, desc[UR4][R6.64] ;  /* 0x0000000406067981 */ /* 0x0002a2000c1e1900 */
[----:B----4-:R-:W-:-:S04]  /*0510*/  IMAD R18, R8, R15, R18 ;  /* 0x0000000f08127224 */ /* 0x010fc800078e0212 */
        /* <DEDUP_REMOVED lines=10> */
[----:B-1----:R-:W-:-:S05]  /*05c0*/  IMAD R7, R11, UR7, R10 ;  /* 0x000000070b077c24 */ /* 0x002fca000f8e020a */
[----:B------:R-:W-:-:S13]  /*05d0*/  ISETP.GE.U32.AND P0, PT, R7, UR7, PT ;  /* 0x0000000707007c0c */ /* 0x000fda000bf06070 */
[----:B------:R-:W-:-:S04]  /*05e0*/  @P0 IADD3 R7, PT, PT, R7, -UR7, RZ ;  /* 0x8000000707070c10 */ /* 0x000fc8000fffe0ff */
[----:B------:R-:W-:-:S13]  /*05f0*/  ISETP.GE.U32.AND P0, PT, R7, UR7, PT ;  /* 0x0000000707007c0c */ /* 0x000fda000bf06070 */
[----:B------:R-:W-:-:S05]  /*0600*/  @P0 VIADD R7, R7, -UR7 ;  /* 0x8000000707070c36 */ /* 0x000fca0008000000 */
[----:B------:R-:W-:-:S05]  /*0610*/  SEL R7, R12, R7, !P1 ;  /* 0x000000070c077207 */ /* 0x000fca0004800000 */
[----:B------:R-:W-:Y:S01]  /*0620*/  IMAD.WIDE.U32 R2, R7, 0x4, R2 ;  /* 0x0000000407027825 */ /* 0x000fe200078e0002 */
[----:B--2---:R-:W-:-:S13]  /*0630*/  ISETP.NE.AND P2, PT, R6, 0x1, PT ;  /* 0x000000010600780c */ /* 0x004fda0003f45270 */
[----:B------:R-:W-:-:S05]  /*0640*/  @!P2 MOV R9, 0x1 ;  /* 0x000000010009a802 */ /* 0x000fca0000000f00 */
[----:B------:R0:W-:Y:S04]  /*0650*/  @!P2 STG.E desc[UR4][R4.64], R9 ;  /* 0x000000090400a986 */ /* 0x0001e8000c101904 */
[----:B------:R-:W2:Y:S02]  /*0660*/  LDG.E R2, desc[UR4][R2.64] ;  /* 0x0000000402027981 */ /* 0x000ea4000c1e1900 */
[----:B--2---:R-:W-:-:S13]  /*0670*/  ISETP.NE.AND P0, PT, R2, 0x1, PT ;  /* 0x000000010200780c */ /* 0x004fda0003f05270 */
[----:B0-----:R-:W-:Y:S05]  /*0680*/  @P0 EXIT ;  /* 0x000000000000094d */ /* 0x001fea0003800000 */
[----:B------:R-:W-:-:S05]  /*0690*/  MOV R3, 0x2 ;  /* 0x0000000200037802 */ /* 0x000fca0000000f00 */
[----:B------:R-:W-:Y:S01]  /*06a0*/  STG.E desc[UR4][R4.64], R3 ;  /* 0x0000000304007986 */ /* 0x000fe2000c101904 */
[----:B------:R-:W-:Y:S05]  /*06b0*/  EXIT ;  /* 0x000000000000794d */ /* 0x000fea0003800000 */
.L_x_15:
        /* <DEDUP_REMOVED lines=12> */
.L_x_21:


//--------------------- .text._Z7add_twoiiiiPiS_S_S_S_S_S_ --------------------------
	.section	.text._Z7add_twoiiiiPiS_S_S_S_S_S_,"ax",@progbits
	.align	128
        .global         _Z7add_twoiiiiPiS_S_S_S_S_S_
        .type           _Z7add_twoiiiiPiS_S_S_S_S_S_,@function
        .size           _Z7add_twoiiiiPiS_S_S_S_S_S_,(.L_x_22 - _Z7add_twoiiiiPiS_S_S_S_S_S_)
        .other          _Z7add_twoiiiiPiS_S_S_S_S_S_,@"STO_CUDA_ENTRY STV_DEFAULT"
_Z7add_twoiiiiPiS_S_S_S_S_S_:
.text._Z7add_twoiiiiPiS_S_S_S_S_S_:
        /* <DEDUP_REMOVED lines=9> */
[----:B0-----:R-:W-:-:S03]  /*0090*/  IMAD R9, R0, UR6, R9 ;  /* 0x0000000600097c24 */ /* 0x001fc6000f8e0209 */
[----:B------:R-:W4:Y:S01]  /*00a0*/  LDG.E R11, desc[UR4][R4.64] ;  /* 0x00000004040b7981 */ /* 0x000f22000c1e1900 */
[----:B------:R-:W0:Y:S01]  /*00b0*/  LDCU.64 UR6, c[0x0][0x380] ;  /* 0x00007000ff0677ac */ /* 0x000e220008000a00 */
[----:B-1----:R-:W-:Y:S02]  /*00c0*/  IMAD.WIDE R2, R9, 0x4, R2 ;  /* 0x0000000409027825 */ /* 0x002fe400078e0202 */
[----:B---3--:R-:W2:Y:S04]  /*00d0*/  LDG.E R12, desc[UR4][R6.64+0x4] ;  /* 0x00000404060c7981 */ /* 0x008ea8000c1e1900 */
[----:B------:R-:W4:Y:S04]  /*00e0*/  LDG.E R0, desc[UR4][R6.64] ;  /* 0x0000000406007981 */ /* 0x000f28000c1e1900 */
[----:B------:R1:W2:Y:S04]  /*00f0*/  LDG.E R2, desc[UR4][R2.64] ;  /* 0x0000000402027981 */ /* 0x0002a8000c1e1900 */
[----:B------:R3:W5:Y:S04]  /*0100*/  LDG.E R15, desc[UR4][R4.64+0x8] ;  /* 0x00000804040f7981 */ /* 0x000768000c1e1900 */
[----:B------:R-:W5:Y:S01]  /*0110*/  LDG.E R14, desc[UR4][R6.64+0x8] ;  /* 0x00000804060e7981 */ /* 0x000f62000c1e1900 */
[----:B0-----:R-:W0:Y:S08]  /*0120*/  I2F.U32.RP R10, UR6 ;  /* 0x00000006000a7d06 */ /* 0x001e300008209000 */
[----:B0-----:R-:W0:Y:S02]  /*0130*/  MUFU.RCP R10, R10 ;  /* 0x0000000a000a7308 */ /* 0x001e240000001000 */
[----:B0-----:R-:W-:-:S06]  /*0140*/  IADD3 R8, PT, PT, R10, 0xffffffe, RZ ;  /* 0x0ffffffe0a087810 */ /* 0x001fcc0007ffe0ff */
[----:B------:R0:W3:Y:S02]  /*0150*/  F2I.FTZ.U32.TRUNC.NTZ R9, R8 ;  /* 0x0000000800097305 */ /* 0x0000e4000021f000 */
[----:B0-----:R-:W-:-:S06]  /*0160*/  HFMA2 R8, -RZ, RZ, 0, 0 ;  /* 0x00000000ff087431 */ /* 0x001fcc00000001ff */
[----:B-1----:R-:W0:Y:S01]  /*0170*/  I2F.U32.RP R3, UR7 ;  /* 0x0000000700037d06 */ /* 0x002e220008209000 */
[----:B---3--:R-:W-:-:S04]  /*0180*/  IMAD.MOV R17, RZ, RZ, -R9 ;  /* 0x000000ffff117224 */ /* 0x008fc800078e0a09 */
[----:B------:R-:W-:-:S04]  /*0190*/  IMAD R17, R17, UR6, RZ ;  /* 0x0000000611117c24 */ /* 0x000fc8000f8e02ff */
[----:B------:R-:W-:Y:S01]  /*01a0*/  IMAD.HI.U32 R9, R9, R17, R8 ;  /* 0x0000001109097227 */ /* 0x000fe200078e0008 */
[----:B0-----:R-:W0:Y:S02]  /*01b0*/  MUFU.RCP R3, R3 ;  /* 0x0000000300037308 */ /* 0x001e240000001000 */
[----:B0-----:R-:W-:-:S06]  /*01c0*/  IADD3 R3, PT, PT, R3, 0xffffffe, RZ ;  /* 0x0ffffffe03037810 */ /* 0x001fcc0007ffe0ff */
[----:B------:R-:W0:Y:S01]  /*01d0*/  F2I.FTZ.U32.TRUNC.NTZ R3, R3 ;  /* 0x0000000300037305 */ /* 0x000e22000021f000 */
[C---:B--2---:R-:W-:Y:S02]  /*01e0*/  IMAD R12, R2.reuse, R13, R12 ;  /* 0x0000000d020c7224 */ /* 0x044fe400078e020c */
[----:B----4-:R-:W-:Y:S02]  /*01f0*/  IMAD R0, R2, R11, R0 ;  /* 0x0000000b02007224 */ /* 0x010fe400078e0200 */
[----:B------:R-:W-:-:S04]  /*0200*/  IMAD.HI.U32 R4, R9, R12, RZ ;  /* 0x0000000c09047227 */ /* 0x000fc800078e00ff */
[----:B-----5:R-:W-:Y:S01]  /*0210*/  IMAD R14, R2, R15, R14 ;  /* 0x0000000f020e7224 */ /* 0x020fe200078e020e */
[----:B------:R-:W-:Y:S01]  /*0220*/  IADD3 R7, PT, PT, -R4, RZ, RZ ;  /* 0x000000ff04077210 */ /* 0x000fe20007ffe1ff */
[----:B------:R-:W-:-:S04]  /*0230*/  IMAD.HI.U32 R2, R9, R0, RZ ;  /* 0x0000000009027227 */ /* 0x000fc800078e00ff */
[----:B------:R-:W-:-:S04]  /*0240*/  IMAD.HI.U32 R9, R9, R14, RZ ;  /* 0x0000000e09097227 */ /* 0x000fc800078e00ff */
[----:B------:R-:W-:Y:S02]  /*0250*/  IMAD.MOV R5, RZ, RZ, -R2 ;  /* 0x000000ffff057224 */ /* 0x000fe400078e0a02 */
[----:B------:R-:W-:Y:S02]  /*0260*/  IMAD.MOV R9, RZ, RZ, -R9 ;  /* 0x000000ffff097224 */ /* 0x000fe400078e0a09 */
[----:B------:R-:W-:Y:S02]  /*0270*/  IMAD R12, R7, UR6, R12 ;  /* 0x00000006070c7c24 */ /* 0x000fe4000f8e020c */
[----:B------:R-:W-:Y:S02]  /*0280*/  IMAD R0, R5, UR6, R0 ;  /* 0x0000000605007c24 */ /* 0x000fe4000f8e0200 */
[----:B------:R-:W-:Y:S01]  /*0290*/  IMAD R14, R9, UR6, R14 ;  /* 0x00000006090e7c24 */ /* 0x000fe2000f8e020e */
[----:B------:R-:W-:Y:S02]  /*02a0*/  ISETP.GE.U32.AND P1, PT, R12, UR6, PT ;  /* 0x000000060c007c0c */ /* 0x000fe4000bf26070 */
[----:B------:R-:W-:-:S02]  /*02b0*/  ISETP.GE.U32.AND P0, PT, R0, UR6, PT ;  /* 0x0000000600007c0c */ /* 0x000fc4000bf06070 */
[----:B------:R-:W-:-:S09]  /*02c0*/  ISETP.GE.U32.AND P2, PT, R14, UR6, PT ;  /* 0x000000060e007c0c */ /* 0x000fd2000bf46070 */
[----:B------:R-:W-:Y:S02]  /*02d0*/  @P1 IADD3 R12, PT, PT, R12, -UR6, RZ ;  /* 0x800000060c0c1c10 */ /* 0x000fe4000fffe0ff */
[----:B------:R-:W-:Y:S02]  /*02e0*/  @P0 VIADD R0, R0, -UR6 ;  /* 0x8000000600000c36 */ /* 0x000fe40008000000 */
[----:B------:R-:W-:Y:S01]  /*02f0*/  @P2 VIADD R14, R14, -UR6 ;  /* 0x800000060e0e2c36 */ /* 0x000fe20008000000 */
[----:B------:R-:W-:Y:S02]  /*0300*/  ISETP.GE.U32.AND P2, PT, R12, UR6, PT ;  /* 0x000000060c007c0c */ /* 0x000fe4000bf46070 */
[----:B------:R-:W-:Y:S02]  /*0310*/  ISETP.GE.U32.AND P0, PT, R0, UR6, PT ;  /* 0x0000000600007c0c */ /* 0x000fe4000bf06070 */
[----:B------:R-:W-:Y:S02]  /*0320*/  ISETP.GE.U32.AND P3, PT, R14, UR6, PT ;  /* 0x000000060e007c0c */ /* 0x000fe4000bf66070 */
[----:B0-----:R-:W-:Y:S01]  /*0330*/  IADD3 R7, PT, PT, RZ, -R3, RZ ;  /* 0x80000003ff077210 */ /* 0x001fe20007ffe0ff */
[----:B------:R-:W-:Y:S01]  /*0340*/  IMAD.MOV.U32 R2, RZ, RZ, RZ ;  /* 0x000000ffff027224 */ /* 0x000fe200078e00ff */
[----:B------:R-:W-:-:S02]  /*0350*/  ISETP.NE.U32.AND P1, PT, RZ, UR6, PT ;  /* 0x00000006ff007c0c */ /* 0x000fc4000bf25070 */
[----:B------:R-:W-:Y:S01]  /*0360*/  LOP3.LUT R5, RZ, UR6, RZ, 0x33, !PT ;  /* 0x00000006ff057c12 */ /* 0x000fe2000f8e33ff */
[----:B------:R-:W-:Y:S02]  /*0370*/  IMAD R7, R7, UR7, RZ ;  /* 0x0000000707077c24 */ /* 0x000fe4000f8e02ff */
[----:B------:R-:W-:Y:S02]  /*0380*/  @P2 VIADD R12, R12, -UR6 ;  /* 0x800000060c0c2c36 */ /* 0x000fe40008000000 */
[----:B------:R-:W-:Y:S01]  /*0390*/  @P0 IADD3 R0, PT, PT, R0, -UR6, RZ ;  /* 0x8000000600000c10 */ /* 0x000fe2000fffe0ff */
[----:B------:R-:W-:Y:S01]  /*03a0*/  IMAD.HI.U32 R3, R3, R7, R2 ;  /* 0x0000000703037227 */ /* 0x000fe200078e0002 */
[----:B------:R-:W-:Y:S02]  /*03b0*/  @P3 IADD3 R14, PT, PT, R14, -UR6, RZ ;  /* 0x800000060e0e3c10 */ /* 0x000fe4000fffe0ff */
[C---:B------:R-:W-:Y:S02]  /*03c0*/  SEL R12, R5.reuse, R12, !P1 ;  /* 0x0000000c050c7207 */ /* 0x040fe40004800000 */
[----:B------:R-:W-:-:S02]  /*03d0*/  SEL R0, R5, R0, !P1 ;  /* 0x0000000005007207 */ /* 0x000fc40004800000 */
[----:B------:R-:W-:Y:S01]  /*03e0*/  SEL R14, R5, R14, !P1 ;  /* 0x0000000e050e7207 */ /* 0x000fe20004800000 */
[----:B------:R-:W-:-:S04]  /*03f0*/  IMAD.HI.U32 R4, R3, R12, RZ ;  /* 0x0000000c03047227 */ /* 0x000fc800078e00ff */
[----:B------:R-:W-:Y:S01]  /*0400*/  IMAD.HI.U32 R2, R3, R0, RZ ;  /* 0x0000000003027227 */ /* 0x000fe200078e00ff */
[----:B------:R-:W-:-:S03]  /*0410*/  IADD3 R7, PT, PT, -R4, RZ, RZ ;  /* 0x000000ff04077210 */ /* 0x000fc60007ffe1ff */
[----:B------:R-:W-:-:S04]  /*0420*/  IMAD.HI.U32 R3, R3, R14, RZ ;  /* 0x0000000e03037227 */ /* 0x000fc800078e00ff */
[----:B------:R-:W-:Y:S02]  /*0430*/  IMAD.MOV R5, RZ, RZ, -R2 ;  /* 0x000000ffff057224 */ /* 0x000fe400078e0a02 */
[----:B------:R-:W-:Y:S02]  /*0440*/  IMAD.MOV R3, RZ, RZ, -R3 ;  /* 0x000000ffff037224 */ /* 0x000fe400078e0a03 */
[----:B------:R-:W-:Y:S02]  /*0450*/  IMAD R12, R7, UR7, R12 ;  /* 0x00000007070c7c24 */ /* 0x000fe4000f8e020c */
[----:B------:R-:W-:Y:S01]  /*0460*/  IMAD R0, R5, UR7, R0 ;  /* 0x0000000705007c24 */ /* 0x000fe2000f8e0200 */
[----:B------:R-:W0:Y:S01]  /*0470*/  LDC.64 R6, c[0x0][0x398] ;  /* 0x0000e600ff067b82 */ /* 0x000e220000000a00 */
[----:B------:R-:W-:Y:S01]  /*0480*/  IMAD R14, R3, UR7, R14 ;  /* 0x00000007030e7c24 */ /* 0x000fe2000f8e020e */
[----:B------:R-:W-:Y:S02]  /*0490*/  ISETP.GE.U32.AND P1, PT, R12, UR7, PT ;  /* 0x000000070c007c0c */ /* 0x000fe4000bf26070 */
[----:B------:R-:W-:-:S02]  /*04a0*/  ISETP.GE.U32.AND P0, PT, R0, UR7, PT ;  /* 0x0000000700007c0c */ /* 0x000fc4000bf06070 */
[----:B------:R-:W-:-:S09]  /*04b0*/  ISETP.GE.U32.AND P2, PT, R14, UR7, PT ;  /* 0x000000070e007c0c */ /* 0x000fd2000bf46070 */
[----:B------:R-:W-:Y:S02]  /*04c0*/  @P1 VIADD R12, R12, -UR7 ;  /* 0x800000070c0c1c36 */ /* 0x000fe40008000000 */
[----:B------:R-:W-:Y:S02]  /*04d0*/  @P0 IADD3 R0, PT, PT, R0, -UR7, RZ ;  /* 0x8000000700000c10 */ /* 0x000fe4000fffe0ff */
[----:B------:R-:W-:Y:S02]  /*04e0*/  @P2 IADD3 R14, PT, PT, R14, -UR7, RZ ;  /* 0x800000070e0e2c10 */ /* 0x000fe4000fffe0ff */
[----:B------:R-:W-:Y:S02]  /*04f0*/  ISETP.GE.U32.AND P0, PT, R0, UR7, PT ;  /* 0x0000000700007c0c */ /* 0x000fe4000bf06070 */
[----:B------:R-:W-:Y:S02]  /*0500*/  ISETP.GE.U32.AND P2, PT, R12, UR7, PT ;  /* 0x000000070c007c0c */ /* 0x000fe4000bf46070 */
[----:B------:R-:W-:-:S02]  /*0510*/  ISETP.GE.U32.AND P3, PT, R14, UR7, PT ;  /* 0x000000070e007c0c */ /* 0x000fc4000bf66070 */
[----:B------:R-:W-:Y:S02]  /*0520*/  ISETP.NE.U32.AND P1, PT, RZ, UR7, PT ;  /* 0x00000007ff007c0c */ /* 0x000fe4000bf25070 */
[----:B------:R-:W-:-:S05]  /*0530*/  LOP3.LUT R3, RZ, UR7, RZ, 0x33, !PT ;  /* 0x00000007ff037c12 */ /* 0x000fca000f8e33ff */
[----:B------:R-:W-:Y:S02]  /*0540*/  @P0 IADD3 R0, PT, PT, R0, -UR7, RZ ;  /* 0x8000000700000c10 */ /* 0x000fe4000fffe0ff */
[----:B------:R-:W-:Y:S02]  /*0550*/  @P2 VIADD R12, R12, -UR7 ;  /* 0x800000070c0c2c36 */ /* 0x000fe40008000000 */
[----:B------:R-:W-:Y:S02]  /*0560*/  @P3 IADD3 R14, PT, PT, R14, -UR7, RZ ;  /* 0x800000070e0e3c10 */ /* 0x000fe4000fffe0ff */
[C---:B------:R-:W-:Y:S02]  /*0570*/  SEL R5, R3.reuse, R0, !P1 ;  /* 0x0000000003057207 */ /* 0x040fe40004800000 */
[C---:B------:R-:W-:Y:S02]  /*0580*/  SEL R9, R3.reuse, R12, !P1 ;  /* 0x0000000c03097207 */ /* 0x040fe40004800000 */
[----:B------:R-:W-:Y:S01]  /*0590*/  SEL R11, R3, R14, !P1 ;  /* 0x0000000e030b7207 */ /* 0x000fe20004800000 */
[----:B0-----:R-:W-:Y:S01]  /*05a0*/  IMAD.WIDE.U32 R2, R5, 0x4, R6 ;  /* 0x0000000405027825 */ /* 0x001fe200078e0006 */
[----:B------:R-:W-:-:S03]  /*05b0*/  MOV R13, 0x1 ;  /* 0x00000001000d7802 */ /* 0x000fc60000000f00 */
[--C-:B------:R-:W-:Y:S02]  /*05c0*/  IMAD.WIDE.U32 R4, R9, 0x4, R6.reuse ;  /* 0x0000000409047825 */ /* 0x100fe400078e0006 */
[----:B------:R-:W-:Y:S02]  /*05d0*/  REDG.E.ADD.STRONG.GPU desc[UR4][R2.64], R13 ;  /* 0x0000000d0200798e */ /* 0x000fe4000c12e104 */
[----:B------:R-:W-:Y:S02]  /*05e0*/  IMAD.WIDE.U32 R6, R11, 0x4, R6 ;  /* 0x000000040b067825 */ /* 0x000fe400078e0006 */
[----:B------:R-:W-:Y:S04]  /*05f0*/  REDG.E.ADD.STRONG.GPU desc[UR4][R4.64], R13 ;  /* 0x0000000d0400798e */ /* 0x000fe8000c12e104 */
[----:B------:R-:W-:Y:S01]  /*0600*/  REDG.E.ADD.STRONG.GPU desc[UR4][R6.64], R13 ;  /* 0x0000000d0600798e */ /* 0x000fe2000c12e104 */
[----:B------:R-:W-:Y:S05]  /*0610*/  EXIT ;  /* 0x000000000000794d */ /* 0x000fea0003800000 */
.L_x_16:
        /* <DEDUP_REMOVED lines=14> */
.L_x_22:


//--------------------- .nv.shared.reserved.0     --------------------------
	.section	.nv.shared.reserved.0,"aw",@nobits
	.weak		__nv_reservedSMEM_offset_0_alias
	.size		__nv_reservedSMEM_offset_0_alias, 0, 64
	.other		__nv_reservedSMEM_offset_0_alias,@"STO_CUDA_RESERVED_SHARED STV_DEFAULT"
__nv_reservedSMEM_offset_0_alias:
	.zero		0
	.zero		64


//--------------------- .nv.constant0._Z10delete_eleiiiiPiS_S_S_S_S_S_ --------------------------
	.section	.nv.constant0._Z10delete_eleiiiiPiS_S_S_S_S_S_,"a",@progbits
	.sectionflags	@""
	.align	4
.nv.constant0._Z10delete_eleiiiiPiS_S_S_S_S_S_:
	.zero		968


//--------------------- .nv.constant0._Z4findiiiiPiS_S_S_S_S_ --------------------------
	.section	.nv.constant0._Z4findiiiiPiS_S_S_S_S_,"a",@progbits
	.sectionflags	@""
	.align	4
.nv.constant0._Z4findiiiiPiS_S_S_S_S_:
	.zero		960


//--------------------- .nv.constant0._Z6insertiiiiPiS_S_S_S_S_i --------------------------
	.section	.nv.constant0._Z6insertiiiiPiS_S_S_S_S_i,"a",@progbits
	.sectionflags	@""
	.align	4
.nv.constant0._Z6insertiiiiPiS_S_S_S_S_i:
	.zero		964


//--------------------- .nv.constant0._Z5checkiiiiPiS_S_S_S_S_iS_ --------------------------
	.section	.nv.constant0._Z5checkiiiiPiS_S_S_S_S_iS_,"a",@progbits
	.sectionflags	@""
	.align	4
.nv.constant0._Z5checkiiiiPiS_S_S_S_S_iS_:
	.zero		976


//--------------------- .nv.constant0._Z12fix_locationiiiiPiS_S_S_S_S_S_ --------------------------
	.section	.nv.constant0._Z12fix_locationiiiiPiS_S_S_S_S_S_,"a",@progbits
	.sectionflags	@""
	.align	4
.nv.constant0._Z12fix_locationiiiiPiS_S_S_S_S_S_:
	.zero		968


//--------------------- .nv.constant0._Z7add_twoiiiiPiS_S_S_S_S_S_ --------------------------
	.section	.nv.constant0._Z7add_twoiiiiPiS_S_S_S_S_S_,"a",@progbits
	.sectionflags	@""
	.align	4
.nv.constant0._Z7add_twoiiiiPiS_S_S_S_S_S_:
	.zero		968


//--------------------- SYMBOLS --------------------------

	.type		.nv.reservedSmem.offset0,@object
	.size		.nv.reservedSmem.offset0,0x4
